	.target	sm_90a

	.elftype	@"ET_EXEC"


//--------------------- .note.nv.tkinfo           --------------------------
	.section	.note.nv.tkinfo,"",@"SHT_NOTE"
	.sectionflags	@"SHF_NOTE_NV_TKINFO"
	.tkinfo
        /*0018*/ 	.word	0x00000002
        /*0030*/ 	.string	""
        /*0030*/ 	.string	"ptxas"
        /*0030*/ 	.string	"Cuda compilation tools, release 13.0, V13.0.88"
        /*0030*/ 	.string	"Build cuda_13.0.r13.0/compiler.36424714_0"
        /*0030*/ 	.string	"-arch sm_90a -m 64 "



//--------------------- .note.nv.cuinfo           --------------------------
	.section	.note.nv.cuinfo,"",@"SHT_NOTE"
	.sectionflags	@"SHF_NOTE_NV_CUINFO"
        /*0018*/ 	.short	0x0002
        /*001a*/ 	.short	0x005a
        /*001c*/ 	.short	0x0082
	.zero		2


//--------------------- .nv.info                  --------------------------
	.section	.nv.info,"",@"SHT_CUDA_INFO"
	.align	4


	//----- nvinfo : EIATTR_REGCOUNT
	.align		4
        /*0000*/ 	.byte	0x04, 0x2f
        /*0002*/ 	.short	(.L_15 - .L_14)
	.align		4
.L_14:
        /*0004*/ 	.word	index@(_ZN7cutlass13device_kernelINS_4gemm6kernel13GemmUniversalIN4cute5tupleIJiiiiEEENS1_10collective13CollectiveMmaINS1_34MainloopSm90TmaGmmaWarpSpecializedILi5ENS5_IJNS4_1CILi1EEESB_SB_EEENS1_35KernelTmaWarpSpecializedCooperativeEEENS5_IJNSA_ILi256EEENSA_ILi64EEENSA_ILi128EEEEEEaNS5_IJlSB_lEEEaSJ_NS4_8TiledMMAINS4_8MMA_AtomIJNS4_4SM904GMMA26MMA_64x64x32_S32S8S8_SS_TNEEEENS4_6LayoutINS5_IJNSA_ILi2EEESB_SB_EEENS5_IJSB_NSA_ILi0EEEST_EEEEENS5_IJNS4_10UnderscoreESW_SW_EEEEENS4_13SM90_TMA_LOADENS4_14ComposedLayoutINS4_7SwizzleILi3ELi4ELi3EEENS4_18smem_ptr_flag_bitsILi8EEENSQ_INS5_IJNSA_ILi8EEESH_EEENS5_IJSH_SB_EEEEEEEvNS4_8identityESZ_S19_vS1A_EENS_8epilogue10collective6detail29Sm90TmaWarpSpecializedAdapterINS1D_15DefaultEpilogueIaSJ_SJ_NS1C_6thread17LinearCombinationIaLi1EiiLNS1H_9ScaleType4KindE0ELNS_15FloatRoundStyleE2EaEENS1_15EpilogueDefaultEEEEEvvEEEEvNT_6ParamsE)
        /*0008*/ 	.word	0x000000a8


	//----- nvinfo : EIATTR_FRAME_SIZE
	.align		4
.L_15:
        /*000c*/ 	.byte	0x04, 0x11
        /*000e*/ 	.short	(.L_17 - .L_16)
	.align		4
.L_16:
        /*0010*/ 	.word	index@(_ZN7cutlass13device_kernelINS_4gemm6kernel13GemmUniversalIN4cute5tupleIJiiiiEEENS1_10collective13CollectiveMmaINS1_34MainloopSm90TmaGmmaWarpSpecializedILi5ENS5_IJNS4_1CILi1EEESB_SB_EEENS1_35KernelTmaWarpSpecializedCooperativeEEENS5_IJNSA_ILi256EEENSA_ILi64EEENSA_ILi128EEEEEEaNS5_IJlSB_lEEEaSJ_NS4_8TiledMMAINS4_8MMA_AtomIJNS4_4SM904GMMA26MMA_64x64x32_S32S8S8_SS_TNEEEENS4_6LayoutINS5_IJNSA_ILi2EEESB_SB_EEENS5_IJSB_NSA_ILi0EEEST_EEEEENS5_IJNS4_10UnderscoreESW_SW_EEEEENS4_13SM90_TMA_LOADENS4_14ComposedLayoutINS4_7SwizzleILi3ELi4ELi3EEENS4_18smem_ptr_flag_bitsILi8EEENSQ_INS5_IJNSA_ILi8EEESH_EEENS5_IJSH_SB_EEEEEEEvNS4_8identityESZ_S19_vS1A_EENS_8epilogue10collective6detail29Sm90TmaWarpSpecializedAdapterINS1D_15DefaultEpilogueIaSJ_SJ_NS1C_6thread17LinearCombinationIaLi1EiiLNS1H_9ScaleType4KindE0ELNS_15FloatRoundStyleE2EaEENS1_15EpilogueDefaultEEEEEvvEEEEvNT_6ParamsE)
        /*0014*/ 	.word	0x00000000


	//----- nvinfo : EIATTR_MIN_STACK_SIZE
	.align		4
.L_17:
        /*0018*/ 	.byte	0x04, 0x12
        /*001a*/ 	.short	(.L_19 - .L_18)
	.align		4
.L_18:
        /*001c*/ 	.word	index@(_ZN7cutlass13device_kernelINS_4gemm6kernel13GemmUniversalIN4cute5tupleIJiiiiEEENS1_10collective13CollectiveMmaINS1_34MainloopSm90TmaGmmaWarpSpecializedILi5ENS5_IJNS4_1CILi1EEESB_SB_EEENS1_35KernelTmaWarpSpecializedCooperativeEEENS5_IJNSA_ILi256EEENSA_ILi64EEENSA_ILi128EEEEEEaNS5_IJlSB_lEEEaSJ_NS4_8TiledMMAINS4_8MMA_AtomIJNS4_4SM904GMMA26MMA_64x64x32_S32S8S8_SS_TNEEEENS4_6LayoutINS5_IJNSA_ILi2EEESB_SB_EEENS5_IJSB_NSA_ILi0EEEST_EEEEENS5_IJNS4_10UnderscoreESW_SW_EEEEENS4_13SM90_TMA_LOADENS4_14ComposedLayoutINS4_7SwizzleILi3ELi4ELi3EEENS4_18smem_ptr_flag_bitsILi8EEENSQ_INS5_IJNSA_ILi8EEESH_EEENS5_IJSH_SB_EEEEEEEvNS4_8identityESZ_S19_vS1A_EENS_8epilogue10collective6detail29Sm90TmaWarpSpecializedAdapterINS1D_15DefaultEpilogueIaSJ_SJ_NS1C_6thread17LinearCombinationIaLi1EiiLNS1H_9ScaleType4KindE0ELNS_15FloatRoundStyleE2EaEENS1_15EpilogueDefaultEEEEEvvEEEEvNT_6ParamsE)
        /*0020*/ 	.word	0x00000000
.L_19:


//--------------------- .nv.compat                --------------------------
	.section	.nv.compat,"",@"SHT_CUDA_COMPAT_INFO"
	.align	4
        /*0000*/ 	.byte	0x02, 0x09, 0x01, 0x00, 0x02, 0x02, 0x04, 0x00, 0x02, 0x05, 0x05, 0x00, 0x03, 0x07, 0x01, 0x01
        /*0010*/ 	.byte	0x02, 0x03, 0x01, 0x00, 0x02, 0x06, 0x01, 0x00, 0x04, 0x0b, 0x08, 0x00, 0x00, 0x00, 0x00, 0x00
        /*0020*/ 	.byte	0x00, 0x00, 0x00, 0x00


//--------------------- .nv.info._ZN7cutlass13device_kernelINS_4gemm6kernel13GemmUniversalIN4cute5tupleIJiiiiEEENS1_10collective13CollectiveMmaINS1_34MainloopSm90TmaGmmaWarpSpecializedILi5ENS5_IJNS4_1CILi1EEESB_SB_EEENS1_35KernelTmaWarpSpecializedCooperativeEEENS5_IJNSA_ILi256EEENSA_ILi64EEENSA_ILi128EEEEEEaNS5_IJlSB_lEEEaSJ_NS4_8TiledMMAINS4_8MMA_AtomIJNS4_4SM904GMMA26MMA_64x64x32_S32S8S8_SS_TNEEEENS4_6LayoutINS5_IJNSA_ILi2EEESB_SB_EEENS5_IJSB_NSA_ILi0EEEST_EEEEENS5_IJNS4_10UnderscoreESW_SW_EEEEENS4_13SM90_TMA_LOADENS4_14ComposedLayoutINS4_7SwizzleILi3ELi4ELi3EEENS4_18smem_ptr_flag_bitsILi8EEENSQ_INS5_IJNSA_ILi8EEESH_EEENS5_IJSH_SB_EEEEEEEvNS4_8identityESZ_S19_vS1A_EENS_8epilogue10collective6detail29Sm90TmaWarpSpecializedAdapterINS1D_15DefaultEpilogueIaSJ_SJ_NS1C_6thread17LinearCombinationIaLi1EiiLNS1H_9ScaleType4KindE0ELNS_15FloatRoundStyleE2EaEENS1_15EpilogueDefaultEEEEEvvEEEEvNT_6ParamsE --------------------------
	.section	.nv.info._ZN7cutlass13device_kernelINS_4gemm6kernel13GemmUniversalIN4cute5tupleIJiiiiEEENS1_10collective13CollectiveMmaINS1_34MainloopSm90TmaGmmaWarpSpecializedILi5ENS5_IJNS4_1CILi1EEESB_SB_EEENS1_35KernelTmaWarpSpecializedCooperativeEEENS5_IJNSA_ILi256EEENSA_ILi64EEENSA_ILi128EEEEEEaNS5_IJlSB_lEEEaSJ_NS4_8TiledMMAINS4_8MMA_AtomIJNS4_4SM904GMMA26MMA_64x64x32_S32S8S8_SS_TNEEEENS4_6LayoutINS5_IJNSA_ILi2EEESB_SB_EEENS5_IJSB_NSA_ILi0EEEST_EEEEENS5_IJNS4_10UnderscoreESW_SW_EEEEENS4_13SM90_TMA_LOADENS4_14ComposedLayoutINS4_7SwizzleILi3ELi4ELi3EEENS4_18smem_ptr_flag_bitsILi8EEENSQ_INS5_IJNSA_ILi8EEESH_EEENS5_IJSH_SB_EEEEEEEvNS4_8identityESZ_S19_vS1A_EENS_8epilogue10collective6detail29Sm90TmaWarpSpecializedAdapterINS1D_15DefaultEpilogueIaSJ_SJ_NS1C_6thread17LinearCombinationIaLi1EiiLNS1H_9ScaleType4KindE0ELNS_15FloatRoundStyleE2EaEENS1_15EpilogueDefaultEEEEEvvEEEEvNT_6ParamsE,"",@"SHT_CUDA_INFO"
	.sectionflags	@""
	.align	4


	//----- nvinfo : EIATTR_CUDA_API_VERSION
	.align		4
        /*0000*/ 	.byte	0x04, 0x37
        /*0002*/ 	.short	(.L_21 - .L_20)
.L_20:
        /*0004*/ 	.word	0x00000082


	//----- nvinfo : EIATTR_KPARAM_INFO
	.align		4
.L_21:
        /*0008*/ 	.byte	0x04, 0x17
        /*000a*/ 	.short	(.L_23 - .L_22)
.L_22:
        /*000c*/ 	.word	0x00000000
        /*0010*/ 	.short	0x0000
        /*0012*/ 	.short	0x0070
        /*0014*/ 	.byte	0x00, 0xf0, 0x01, 0x10


	//----- nvinfo : EIATTR_SPARSE_MMA_MASK
	.align		4
.L_23:
        /*0018*/ 	.byte	0x03, 0x50
        /*001a*/ 	.short	0x0000


	//----- nvinfo : EIATTR_MAXREG_COUNT
	.align		4
        /*001c*/ 	.byte	0x03, 0x1b
        /*001e*/ 	.short	0x00a8


	//----- nvinfo : EIATTR_NUM_BARRIERS
	.align		4
        /*0020*/ 	.byte	0x02, 0x4c
        /*0022*/ 	.byte	0x01
	.zero		1


	//----- nvinfo : EIATTR_EXTERNS
	.align		4
        /*0024*/ 	.byte	0x04, 0x0f
        /*0026*/ 	.short	(.L_25 - .L_24)


	//   ....[0]....
	.align		4
.L_24:
        /*0028*/ 	.word	index@(__assertfail)


	//----- nvinfo : EIATTR_MERCURY_ISA_VERSION
	.align		4
.L_25:
        /*002c*/ 	.byte	0x03, 0x5f
        /*002e*/ 	.short	0x0101


	//----- nvinfo : EIATTR_INT_WARP_WIDE_INSTR_OFFSETS
	.align		4
        /*0030*/ 	.byte	0x04, 0x31
        /*0032*/ 	.short	(.L_27 - .L_26)


	//   ....[0]....
.L_26:
        /*0034*/ 	.word	0x000003d0


	//   ....[1]....
        /*0038*/ 	.word	0x00000400


	//   ....[2]....
        /*003c*/ 	.word	0x000004e0


	//----- nvinfo : EIATTR_COOP_GROUP_MASK_REGIDS
	.align		4
.L_27:
        /*0040*/ 	.byte	0x04, 0x29
        /*0042*/ 	.short	(.L_29 - .L_28)


	//   ....[0]....
.L_28:
        /*0044*/ 	.word	0xffffffff


	//   ....[1]....
        /*0048*/ 	.word	0xffffffff


	//   ....[2]....
        /*004c*/ 	.word	0xffffffff


	//   ....[3]....
        /*0050*/ 	.word	0xffffffff


	//   ....[4]....
        /*0054*/ 	.word	0xffffffff


	//----- nvinfo : EIATTR_COOP_GROUP_INSTR_OFFSETS
	.align		4
.L_29:
        /*0058*/ 	.byte	0x04, 0x28
        /*005a*/ 	.short	(.L_31 - .L_30)


	//   ....[0]....
.L_30:
        /*005c*/ 	.word	0x00000060


	//   ....[1]....
        /*0060*/ 	.word	0x00000070


	//   ....[2]....
        /*0064*/ 	.word	0x00000130


	//   ....[3]....
        /*0068*/ 	.word	0x000002e0


	//   ....[4]....
        /*006c*/ 	.word	0x00000f80


	//----- nvinfo : EIATTR_REG_RECONFIG
	.align		4
.L_31:
        /*0070*/ 	.byte	0x01, 0x54
	.zero		2


	//----- nvinfo : EIATTR_SYSCALL_OFFSETS
	.align		4
        /*0074*/ 	.byte	0x04, 0x46
        /*0076*/ 	.short	(.L_33 - .L_32)


	//   ....[0]....
.L_32:
        /*0078*/ 	.word	0x00001150


	//----- nvinfo : EIATTR_MBARRIER_INSTR_OFFSETS
	.align		4
.L_33:
        /*007c*/ 	.byte	0x04, 0x39
        /*007e*/ 	.short	(.L_35 - .L_34)


	//   ....[0]....
.L_34:
        /*0080*/ 	.word	0x00000230
        /*0084*/ 	.word	0x000000ff
        /*0088*/ 	.word	0x00000000
        /*008c*/ 	.short	0x0100
        /*008e*/ 	.byte	0x08
	.zero		1


	//   ....[1]....
        /*0090*/ 	.word	0x00000240
        /*0094*/ 	.word	0x000000ff
        /*0098*/ 	.word	0x00000028
        /*009c*/ 	.short	0x0100
        /*009e*/ 	.byte	0x08
	.zero		1


	//   ....[2]....
        /*00a0*/ 	.word	0x00000250
        /*00a4*/ 	.word	0x000000ff
        /*00a8*/ 	.word	0x00000008
        /*00ac*/ 	.short	0x0100
        /*00ae*/ 	.byte	0x08
	.zero		1


	//   ....[3]....
        /*00b0*/ 	.word	0x00000260
        /*00b4*/ 	.word	0x000000ff
        /*00b8*/ 	.word	0x00000030
        /*00bc*/ 	.short	0x0100
        /*00be*/ 	.byte	0x08
	.zero		1


	//   ....[4]....
        /*00c0*/ 	.word	0x00000270
        /*00c4*/ 	.word	0x000000ff
        /*00c8*/ 	.word	0x00000010
        /*00cc*/ 	.short	0x0100
        /*00ce*/ 	.byte	0x08
	.zero		1


	//   ....[5]....
        /*00d0*/ 	.word	0x00000280
        /*00d4*/ 	.word	0x000000ff
        /*00d8*/ 	.word	0x00000038
        /*00dc*/ 	.short	0x0100
        /*00de*/ 	.byte	0x08
	.zero		1


	//   ....[6]....
        /*00e0*/ 	.word	0x00000290
        /*00e4*/ 	.word	0x000000ff
        /*00e8*/ 	.word	0x00000018
        /*00ec*/ 	.short	0x0100
        /*00ee*/ 	.byte	0x08
	.zero		1


	//   ....[7]....
        /*00f0*/ 	.word	0x000002a0
        /*00f4*/ 	.word	0x000000ff
        /*00f8*/ 	.word	0x00000040
        /*00fc*/ 	.short	0x0100
        /*00fe*/ 	.byte	0x08
	.zero		1


	//   ....[8]....
        /*0100*/ 	.word	0x000002b0
        /*0104*/ 	.word	0x000000ff
        /*0108*/ 	.word	0x00000020
        /*010c*/ 	.short	0x0100
        /*010e*/ 	.byte	0x08
	.zero		1


	//   ....[9]....
        /*0110*/ 	.word	0x000002c0
        /*0114*/ 	.word	0x000000ff
        /*0118*/ 	.word	0x00000048
        /*011c*/ 	.short	0x0100
        /*011e*/ 	.byte	0x08
	.zero		1


	//   ....[10]....
        /*0120*/ 	.word	0x00000550
        /*0124*/ 	.word	0x000000ff
        /*0128*/ 	.word	0x00000060
        /*012c*/ 	.short	0x0100
        /*012e*/ 	.byte	0x06
	.zero		1


	//   ....[11]....
        /*0130*/ 	.word	0x000005b0
        /*0134*/ 	.word	0x000000ff
        /*0138*/ 	.word	0x00000068
        /*013c*/ 	.short	0x0100
        /*013e*/ 	.byte	0x06
	.zero		1


	//   ....[12]....
        /*0140*/ 	.word	0x00001220
        /*0144*/ 	.word	0x00000003
        /*0148*/ 	.word	0x00000000
        /*014c*/ 	.short	0x010a
        /*014e*/ 	.byte	0x3f
	.zero		1


	//   ....[13]....
        /*0150*/ 	.word	0x00001260
        /*0154*/ 	.word	0x00000003
        /*0158*/ 	.word	0x00000000
        /*015c*/ 	.short	0x010a
        /*015e*/ 	.byte	0x3f
	.zero		1


	//   ....[14]....
        /*0160*/ 	.word	0x000017a0
        /*0164*/ 	.word	0x00000005
        /*0168*/ 	.word	0x00000000
        /*016c*/ 	.short	0x010a
        /*016e*/ 	.byte	0x3f
	.zero		1


	//   ....[15]....
        /*0170*/ 	.word	0x000017e0
        /*0174*/ 	.word	0x00000005
        /*0178*/ 	.word	0x00000000
        /*017c*/ 	.short	0x010a
        /*017e*/ 	.byte	0x3f
	.zero		1


	//   ....[16]....
        /*0180*/ 	.word	0x00001bc0
        /*0184*/ 	.word	0x00000004
        /*0188*/ 	.word	0x00000000
        /*018c*/ 	.short	0x0101
        /*018e*/ 	.byte	0x3f
	.zero		1


	//   ....[17]....
        /*0190*/ 	.word	0x00001da0
        /*0194*/ 	.word	0x00000000
        /*0198*/ 	.word	0x00000000
        /*019c*/ 	.short	0x0101
        /*019e*/ 	.byte	0x3f
	.zero		1


	//   ....[18]....
        /*01a0*/ 	.word	0x00006480
        /*01a4*/ 	.word	0x0000000e
        /*01a8*/ 	.word	0x00000028
        /*01ac*/ 	.short	0x010a
        /*01ae*/ 	.byte	0x3f
	.zero		1


	//   ....[19]....
        /*01b0*/ 	.word	0x00006800
        /*01b4*/ 	.word	0x00000006
        /*01b8*/ 	.word	0x00000068
        /*01bc*/ 	.short	0x0101
        /*01be*/ 	.byte	0x3f
	.zero		1


	//   ....[20]....
        /*01c0*/ 	.word	0x00006f30
        /*01c4*/ 	.word	0x00000007
        /*01c8*/ 	.word	0x00000000
        /*01cc*/ 	.short	0x010a
        /*01ce*/ 	.byte	0x3f
	.zero		1


	//   ....[21]....
        /*01d0*/ 	.word	0x00006fb0
        /*01d4*/ 	.word	0x00000009
        /*01d8*/ 	.word	0x00000000
        /*01dc*/ 	.short	0x010a
        /*01de*/ 	.byte	0x3f
	.zero		1


	//   ....[22]....
        /*01e0*/ 	.word	0x00007040
        /*01e4*/ 	.word	0x00000006
        /*01e8*/ 	.word	0x00000000
        /*01ec*/ 	.short	0x010a
        /*01ee*/ 	.byte	0x3f
	.zero		1


	//   ....[23]....
        /*01f0*/ 	.word	0x000070d0
        /*01f4*/ 	.word	0x00000009
        /*01f8*/ 	.word	0x00000000
        /*01fc*/ 	.short	0x010a
        /*01fe*/ 	.byte	0x3f
	.zero		1


	//   ....[24]....
        /*0200*/ 	.word	0x00007160
        /*0204*/ 	.word	0x00000003
        /*0208*/ 	.word	0x00000000
        /*020c*/ 	.short	0x010a
        /*020e*/ 	.byte	0x3f
	.zero		1


	//   ....[25]....
        /*0210*/ 	.word	0x000071c0
        /*0214*/ 	.word	0x00000003
        /*0218*/ 	.word	0x00000000
        /*021c*/ 	.short	0x010a
        /*021e*/ 	.byte	0x3f
	.zero		1


	//   ....[26]....
        /*0220*/ 	.word	0x00007210
        /*0224*/ 	.word	0x00000005
        /*0228*/ 	.word	0x00000000
        /*022c*/ 	.short	0x010a
        /*022e*/ 	.byte	0x3f
	.zero		1


	//   ....[27]....
        /*0230*/ 	.word	0x000072e0
        /*0234*/ 	.word	0x0000000e
        /*0238*/ 	.word	0x00000028
        /*023c*/ 	.short	0x010a
        /*023e*/ 	.byte	0x3f
	.zero		1


	//   ....[28]....
        /*0240*/ 	.word	0x000073b0
        /*0244*/ 	.word	0x00000007
        /*0248*/ 	.word	0x00000000
        /*024c*/ 	.short	0x010a
        /*024e*/ 	.byte	0x3f
	.zero		1


	//   ....[29]....
        /*0250*/ 	.word	0x00007400
        /*0254*/ 	.word	0x00000009
        /*0258*/ 	.word	0x00000000
        /*025c*/ 	.short	0x010a
        /*025e*/ 	.byte	0x3f
	.zero		1


	//   ....[30]....
        /*0260*/ 	.word	0x00007450
        /*0264*/ 	.word	0x00000006
        /*0268*/ 	.word	0x00000000
        /*026c*/ 	.short	0x010a
        /*026e*/ 	.byte	0x3f
	.zero		1


	//   ....[31]....
        /*0270*/ 	.word	0x000074a0
        /*0274*/ 	.word	0x00000009
        /*0278*/ 	.word	0x00000000
        /*027c*/ 	.short	0x010a
        /*027e*/ 	.byte	0x3f
	.zero		1


	//----- nvinfo : EIATTR_NUM_MBARRIERS
	.align		4
.L_35:
        /*0280*/ 	.byte	0x03, 0x38
        /*0282*/ 	.short	0x000c


	//----- nvinfo : EIATTR_EXIT_INSTR_OFFSETS
	.align		4
        /*0284*/ 	.byte	0x04, 0x1c
        /*0286*/ 	.short	(.L_37 - .L_36)


	//   ....[0]....
.L_36:
        /*0288*/ 	.word	0x00000600


	//   ....[1]....
        /*028c*/ 	.word	0x00000ec0


	//   ....[2]....
        /*0290*/ 	.word	0x00005af0


	//   ....[3]....
        /*0294*/ 	.word	0x00006120


	//   ....[4]....
        /*0298*/ 	.word	0x000071b0


	//----- nvinfo : EIATTR_MAX_THREADS
	.align		4
.L_37:
        /*029c*/ 	.byte	0x04, 0x05
        /*029e*/ 	.short	(.L_39 - .L_38)
.L_38:
        /*02a0*/ 	.word	0x00000180
        /*02a4*/ 	.word	0x00000001
        /*02a8*/ 	.word	0x00000001


	//----- nvinfo : EIATTR_CRS_STACK_SIZE
	.align		4
.L_39:
        /*02ac*/ 	.byte	0x04, 0x1e
        /*02ae*/ 	.short	(.L_41 - .L_40)
.L_40:
        /*02b0*/ 	.word	0x00000000


	//----- nvinfo : EIATTR_CBANK_PARAM_SIZE
	.align		4
.L_41:
        /*02b4*/ 	.byte	0x03, 0x19
        /*02b6*/ 	.short	0x0470


	//----- nvinfo : EIATTR_PARAM_CBANK
	.align		4
        /*02b8*/ 	.byte	0x04, 0x0a
        /*02ba*/ 	.short	(.L_43 - .L_42)
	.align		4
.L_42:
        /*02bc*/ 	.word	index@(.nv.constant0._ZN7cutlass13device_kernelINS_4gemm6kernel13GemmUniversalIN4cute5tupleIJiiiiEEENS1_10collective13CollectiveMmaINS1_34MainloopSm90TmaGmmaWarpSpecializedILi5ENS5_IJNS4_1CILi1EEESB_SB_EEENS1_35KernelTmaWarpSpecializedCooperativeEEENS5_IJNSA_ILi256EEENSA_ILi64EEENSA_ILi128EEEEEEaNS5_IJlSB_lEEEaSJ_NS4_8TiledMMAINS4_8MMA_AtomIJNS4_4SM904GMMA26MMA_64x64x32_S32S8S8_SS_TNEEEENS4_6LayoutINS5_IJNSA_ILi2EEESB_SB_EEENS5_IJSB_NSA_ILi0EEEST_EEEEENS5_IJNS4_10UnderscoreESW_SW_EEEEENS4_13SM90_TMA_LOADENS4_14ComposedLayoutINS4_7SwizzleILi3ELi4ELi3EEENS4_18smem_ptr_flag_bitsILi8EEENSQ_INS5_IJNSA_ILi8EEESH_EEENS5_IJSH_SB_EEEEEEEvNS4_8identityESZ_S19_vS1A_EENS_8epilogue10collective6detail29Sm90TmaWarpSpecializedAdapterINS1D_15DefaultEpilogueIaSJ_SJ_NS1C_6thread17LinearCombinationIaLi1EiiLNS1H_9ScaleType4KindE0ELNS_15FloatRoundStyleE2EaEENS1_15EpilogueDefaultEEEEEvvEEEEvNT_6ParamsE)
        /*02c0*/ 	.short	0x0210
        /*02c2*/ 	.short	0x0470


	//----- nvinfo : EIATTR_SW_WAR
	.align		4
.L_43:
        /*02c4*/ 	.byte	0x04, 0x36
        /*02c6*/ 	.short	(.L_45 - .L_44)
.L_44:
        /*02c8*/ 	.word	0x00000008
.L_45:


//--------------------- .nv.callgraph             --------------------------
	.section	.nv.callgraph,"",@"SHT_CUDA_CALLGRAPH"
	.align	4
	.sectionentsize	8
	.align		4
        /*0000*/ 	.word	0x00000000
	.align		4
        /*0004*/ 	.word	0xffffffff
	.align		4
        /*0008*/ 	.word	index@(_ZN7cutlass13device_kernelINS_4gemm6kernel13GemmUniversalIN4cute5tupleIJiiiiEEENS1_10collective13CollectiveMmaINS1_34MainloopSm90TmaGmmaWarpSpecializedILi5ENS5_IJNS4_1CILi1EEESB_SB_EEENS1_35KernelTmaWarpSpecializedCooperativeEEENS5_IJNSA_ILi256EEENSA_ILi64EEENSA_ILi128EEEEEEaNS5_IJlSB_lEEEaSJ_NS4_8TiledMMAINS4_8MMA_AtomIJNS4_4SM904GMMA26MMA_64x64x32_S32S8S8_SS_TNEEEENS4_6LayoutINS5_IJNSA_ILi2EEESB_SB_EEENS5_IJSB_NSA_ILi0EEEST_EEEEENS5_IJNS4_10UnderscoreESW_SW_EEEEENS4_13SM90_TMA_LOADENS4_14ComposedLayoutINS4_7SwizzleILi3ELi4ELi3EEENS4_18smem_ptr_flag_bitsILi8EEENSQ_INS5_IJNSA_ILi8EEESH_EEENS5_IJSH_SB_EEEEEEEvNS4_8identityESZ_S19_vS1A_EENS_8epilogue10collective6detail29Sm90TmaWarpSpecializedAdapterINS1D_15DefaultEpilogueIaSJ_SJ_NS1C_6thread17LinearCombinationIaLi1EiiLNS1H_9ScaleType4KindE0ELNS_15FloatRoundStyleE2EaEENS1_15EpilogueDefaultEEEEEvvEEEEvNT_6ParamsE)
	.align		4
        /*000c*/ 	.word	index@(__assertfail)
	.align		4
        /*0010*/ 	.word	0x00000000
	.align		4
        /*0014*/ 	.word	0xfffffffe
	.align		4
        /*0018*/ 	.word	0x00000000
	.align		4
        /*001c*/ 	.word	0xfffffffd
	.align		4
        /*0020*/ 	.word	0x00000000
	.align		4
        /*0024*/ 	.word	0xfffffffc


//--------------------- .nv.constant4             --------------------------
	.section	.nv.constant4,"a",@progbits
	.align	8
	.align		8
.nv.constant4:
        /*0000*/ 	.dword	__assertfail
	.align		8
        /*0008*/ 	.dword	__unnamed_1
	.align		8
        /*0010*/ 	.dword	_ZN39_INTERNAL_bd55e318_4_k_cu_82343468_59584cuda3std3__45__cpo5beginE
	.align		8
        /*0018*/ 	.dword	_ZN39_INTERNAL_bd55e318_4_k_cu_82343468_59584cuda3std3__45__cpo3endE
	.align		8
        /*0020*/ 	.dword	_ZN39_INTERNAL_bd55e318_4_k_cu_82343468_59584cuda3std3__45__cpo6cbeginE
	.align		8
        /*0028*/ 	.dword	_ZN39_INTERNAL_bd55e318_4_k_cu_82343468_59584cuda3std3__45__cpo4cendE
	.align		8
        /*0030*/ 	.dword	_ZN39_INTERNAL_bd55e318_4_k_cu_82343468_59584cuda3std3__441_GLOBAL__N__bd55e318_4_k_cu_82343468_59586ignoreE
	.align		8
        /*0038*/ 	.dword	_ZN39_INTERNAL_bd55e318_4_k_cu_82343468_59584cuda3std3__419piecewise_constructE
	.align		8
        /*0040*/ 	.dword	_ZN39_INTERNAL_bd55e318_4_k_cu_82343468_59584cuda3std3__48in_placeE
	.align		8
        /*0048*/ 	.dword	_ZN39_INTERNAL_bd55e318_4_k_cu_82343468_59584cuda3std6ranges3__45__cpo4swapE
	.align		8
        /*0050*/ 	.dword	_ZN39_INTERNAL_bd55e318_4_k_cu_82343468_59584cuda3std6ranges3__45__cpo9iter_moveE
	.align		8
        /*0058*/ 	.dword	_ZN39_INTERNAL_bd55e318_4_k_cu_82343468_59584cute7productE
	.align		8
        /*0060*/ 	.dword	_ZN39_INTERNAL_bd55e318_4_k_cu_82343468_59584cute1_E
	.align		8
        /*0068*/ 	.dword	$str$22
	.align		8
        /*0070*/ 	.dword	$str$23


//--------------------- .text._ZN7cutlass13device_kernelINS_4gemm6kernel13GemmUniversalIN4cute5tupleIJiiiiEEENS1_10collective13CollectiveMmaINS1_34MainloopSm90TmaGmmaWarpSpecializedILi5ENS5_IJNS4_1CILi1EEESB_SB_EEENS1_35KernelTmaWarpSpecializedCooperativeEEENS5_IJNSA_ILi256EEENSA_ILi64EEENSA_ILi128EEEEEEaNS5_IJlSB_lEEEaSJ_NS4_8TiledMMAINS4_8MMA_AtomIJNS4_4SM904GMMA26MMA_64x64x32_S32S8S8_SS_TNEEEENS4_6LayoutINS5_IJNSA_ILi2EEESB_SB_EEENS5_IJSB_NSA_ILi0EEEST_EEEEENS5_IJNS4_10UnderscoreESW_SW_EEEEENS4_13SM90_TMA_LOADENS4_14ComposedLayoutINS4_7SwizzleILi3ELi4ELi3EEENS4_18smem_ptr_flag_bitsILi8EEENSQ_INS5_IJNSA_ILi8EEESH_EEENS5_IJSH_SB_EEEEEEEvNS4_8identityESZ_S19_vS1A_EENS_8epilogue10collective6detail29Sm90TmaWarpSpecializedAdapterINS1D_15DefaultEpilogueIaSJ_SJ_NS1C_6thread17LinearCombinationIaLi1EiiLNS1H_9ScaleType4KindE0ELNS_15FloatRoundStyleE2EaEENS1_15EpilogueDefaultEEEEEvvEEEEvNT_6ParamsE --------------------------
	.section	.text._ZN7cutlass13device_kernelINS_4gemm6kernel13GemmUniversalIN4cute5tupleIJiiiiEEENS1_10collective13CollectiveMmaINS1_34MainloopSm90TmaGmmaWarpSpecializedILi5ENS5_IJNS4_1CILi1EEESB_SB_EEENS1_35KernelTmaWarpSpecializedCooperativeEEENS5_IJNSA_ILi256EEENSA_ILi64EEENSA_ILi128EEEEEEaNS5_IJlSB_lEEEaSJ_NS4_8TiledMMAINS4_8MMA_AtomIJNS4_4SM904GMMA26MMA_64x64x32_S32S8S8_SS_TNEEEENS4_6LayoutINS5_IJNSA_ILi2EEESB_SB_EEENS5_IJSB_NSA_ILi0EEEST_EEEEENS5_IJNS4_10UnderscoreESW_SW_EEEEENS4_13SM90_TMA_LOADENS4_14ComposedLayoutINS4_7SwizzleILi3ELi4ELi3EEENS4_18smem_ptr_flag_bitsILi8EEENSQ_INS5_IJNSA_ILi8EEESH_EEENS5_IJSH_SB_EEEEEEEvNS4_8identityESZ_S19_vS1A_EENS_8epilogue10collective6detail29Sm90TmaWarpSpecializedAdapterINS1D_15DefaultEpilogueIaSJ_SJ_NS1C_6thread17LinearCombinationIaLi1EiiLNS1H_9ScaleType4KindE0ELNS_15FloatRoundStyleE2EaEENS1_15EpilogueDefaultEEEEEvvEEEEvNT_6ParamsE,"ax",@progbits
	.align	128
.text._ZN7cutlass13device_kernelINS_4gemm6kernel13GemmUniversalIN4cute5tupleIJiiiiEEENS1_10collective13CollectiveMmaINS1_34MainloopSm90TmaGmmaWarpSpecializedILi5ENS5_IJNS4_1CILi1EEESB_SB_EEENS1_35KernelTmaWarpSpecializedCooperativeEEENS5_IJNSA_ILi256EEENSA_ILi64EEENSA_ILi128EEEEEEaNS5_IJlSB_lEEEaSJ_NS4_8TiledMMAINS4_8MMA_AtomIJNS4_4SM904GMMA26MMA_64x64x32_S32S8S8_SS_TNEEEENS4_6LayoutINS5_IJNSA_ILi2EEESB_SB_EEENS5_IJSB_NSA_ILi0EEEST_EEEEENS5_IJNS4_10UnderscoreESW_SW_EEEEENS4_13SM90_TMA_LOADENS4_14ComposedLayoutINS4_7SwizzleILi3ELi4ELi3EEENS4_18smem_ptr_flag_bitsILi8EEENSQ_INS5_IJNSA_ILi8EEESH_EEENS5_IJSH_SB_EEEEEEEvNS4_8identityESZ_S19_vS1A_EENS_8epilogue10collective6detail29Sm90TmaWarpSpecializedAdapterINS1D_15DefaultEpilogueIaSJ_SJ_NS1C_6thread17LinearCombinationIaLi1EiiLNS1H_9ScaleType4KindE0ELNS_15FloatRoundStyleE2EaEENS1_15EpilogueDefaultEEEEEvvEEEEvNT_6ParamsE:
        .type           _ZN7cutlass13device_kernelINS_4gemm6kernel13GemmUniversalIN4cute5tupleIJiiiiEEENS1_10collective13CollectiveMmaINS1_34MainloopSm90TmaGmmaWarpSpecializedILi5ENS5_IJNS4_1CILi1EEESB_SB_EEENS1_35KernelTmaWarpSpecializedCooperativeEEENS5_IJNSA_ILi256EEENSA_ILi64EEENSA_ILi128EEEEEEaNS5_IJlSB_lEEEaSJ_NS4_8TiledMMAINS4_8MMA_AtomIJNS4_4SM904GMMA26MMA_64x64x32_S32S8S8_SS_TNEEEENS4_6LayoutINS5_IJNSA_ILi2EEESB_SB_EEENS5_IJSB_NSA_ILi0EEEST_EEEEENS5_IJNS4_10UnderscoreESW_SW_EEEEENS4_13SM90_TMA_LOADENS4_14ComposedLayoutINS4_7SwizzleILi3ELi4ELi3EEENS4_18smem_ptr_flag_bitsILi8EEENSQ_INS5_IJNSA_ILi8EEESH_EEENS5_IJSH_SB_EEEEEEEvNS4_8identityESZ_S19_vS1A_EENS_8epilogue10collective6detail29Sm90TmaWarpSpecializedAdapterINS1D_15DefaultEpilogueIaSJ_SJ_NS1C_6thread17LinearCombinationIaLi1EiiLNS1H_9ScaleType4KindE0ELNS_15FloatRoundStyleE2EaEENS1_15EpilogueDefaultEEEEEvvEEEEvNT_6ParamsE,@function
        .size           _ZN7cutlass13device_kernelINS_4gemm6kernel13GemmUniversalIN4cute5tupleIJiiiiEEENS1_10collective13CollectiveMmaINS1_34MainloopSm90TmaGmmaWarpSpecializedILi5ENS5_IJNS4_1CILi1EEESB_SB_EEENS1_35KernelTmaWarpSpecializedCooperativeEEENS5_IJNSA_ILi256EEENSA_ILi64EEENSA_ILi128EEEEEEaNS5_IJlSB_lEEEaSJ_NS4_8TiledMMAINS4_8MMA_AtomIJNS4_4SM904GMMA26MMA_64x64x32_S32S8S8_SS_TNEEEENS4_6LayoutINS5_IJNSA_ILi2EEESB_SB_EEENS5_IJSB_NSA_ILi0EEEST_EEEEENS5_IJNS4_10UnderscoreESW_SW_EEEEENS4_13SM90_TMA_LOADENS4_14ComposedLayoutINS4_7SwizzleILi3ELi4ELi3EEENS4_18smem_ptr_flag_bitsILi8EEENSQ_INS5_IJNSA_ILi8EEESH_EEENS5_IJSH_SB_EEEEEEEvNS4_8identityESZ_S19_vS1A_EENS_8epilogue10collective6detail29Sm90TmaWarpSpecializedAdapterINS1D_15DefaultEpilogueIaSJ_SJ_NS1C_6thread17LinearCombinationIaLi1EiiLNS1H_9ScaleType4KindE0ELNS_15FloatRoundStyleE2EaEENS1_15EpilogueDefaultEEEEEvvEEEEvNT_6ParamsE,(.L_x_200 - _ZN7cutlass13device_kernelINS_4gemm6kernel13GemmUniversalIN4cute5tupleIJiiiiEEENS1_10collective13CollectiveMmaINS1_34MainloopSm90TmaGmmaWarpSpecializedILi5ENS5_IJNS4_1CILi1EEESB_SB_EEENS1_35KernelTmaWarpSpecializedCooperativeEEENS5_IJNSA_ILi256EEENSA_ILi64EEENSA_ILi128EEEEEEaNS5_IJlSB_lEEEaSJ_NS4_8TiledMMAINS4_8MMA_AtomIJNS4_4SM904GMMA26MMA_64x64x32_S32S8S8_SS_TNEEEENS4_6LayoutINS5_IJNSA_ILi2EEESB_SB_EEENS5_IJSB_NSA_ILi0EEEST_EEEEENS5_IJNS4_10UnderscoreESW_SW_EEEEENS4_13SM90_TMA_LOADENS4_14ComposedLayoutINS4_7SwizzleILi3ELi4ELi3EEENS4_18smem_ptr_flag_bitsILi8EEENSQ_INS5_IJNSA_ILi8EEESH_EEENS5_IJSH_SB_EEEEEEEvNS4_8identityESZ_S19_vS1A_EENS_8epilogue10collective6detail29Sm90TmaWarpSpecializedAdapterINS1D_15DefaultEpilogueIaSJ_SJ_NS1C_6thread17LinearCombinationIaLi1EiiLNS1H_9ScaleType4KindE0ELNS_15FloatRoundStyleE2EaEENS1_15EpilogueDefaultEEEEEvvEEEEvNT_6ParamsE)
        .other          _ZN7cutlass13device_kernelINS_4gemm6kernel13GemmUniversalIN4cute5tupleIJiiiiEEENS1_10collective13CollectiveMmaINS1_34MainloopSm90TmaGmmaWarpSpecializedILi5ENS5_IJNS4_1CILi1EEESB_SB_EEENS1_35KernelTmaWarpSpecializedCooperativeEEENS5_IJNSA_ILi256EEENSA_ILi64EEENSA_ILi128EEEEEEaNS5_IJlSB_lEEEaSJ_NS4_8TiledMMAINS4_8MMA_AtomIJNS4_4SM904GMMA26MMA_64x64x32_S32S8S8_SS_TNEEEENS4_6LayoutINS5_IJNSA_ILi2EEESB_SB_EEENS5_IJSB_NSA_ILi0EEEST_EEEEENS5_IJNS4_10UnderscoreESW_SW_EEEEENS4_13SM90_TMA_LOADENS4_14ComposedLayoutINS4_7SwizzleILi3ELi4ELi3EEENS4_18smem_ptr_flag_bitsILi8EEENSQ_INS5_IJNSA_ILi8EEESH_EEENS5_IJSH_SB_EEEEEEEvNS4_8identityESZ_S19_vS1A_EENS_8epilogue10collective6detail29Sm90TmaWarpSpecializedAdapterINS1D_15DefaultEpilogueIaSJ_SJ_NS1C_6thread17LinearCombinationIaLi1EiiLNS1H_9ScaleType4KindE0ELNS_15FloatRoundStyleE2EaEENS1_15EpilogueDefaultEEEEEvvEEEEvNT_6ParamsE,@"STO_CUDA_ENTRY STV_DEFAULT"
_ZN7cutlass13device_kernelINS_4gemm6kernel13GemmUniversalIN4cute5tupleIJiiiiEEENS1_10collective13CollectiveMmaINS1_34MainloopSm90TmaGmmaWarpSpecializedILi5ENS5_IJNS4_1CILi1EEESB_SB_EEENS1_35KernelTmaWarpSpecializedCooperativeEEENS5_IJNSA_ILi256EEENSA_ILi64EEENSA_ILi128EEEEEEaNS5_IJlSB_lEEEaSJ_NS4_8TiledMMAINS4_8MMA_AtomIJNS4_4SM904GMMA26MMA_64x64x32_S32S8S8_SS_TNEEEENS4_6LayoutINS5_IJNSA_ILi2EEESB_SB_EEENS5_IJSB_NSA_ILi0EEEST_EEEEENS5_IJNS4_10UnderscoreESW_SW_EEEEENS4_13SM90_TMA_LOADENS4_14ComposedLayoutINS4_7SwizzleILi3ELi4ELi3EEENS4_18smem_ptr_flag_bitsILi8EEENSQ_INS5_IJNSA_ILi8EEESH_EEENS5_IJSH_SB_EEEEEEEvNS4_8identityESZ_S19_vS1A_EENS_8epilogue10collective6detail29Sm90TmaWarpSpecializedAdapterINS1D_15DefaultEpilogueIaSJ_SJ_NS1C_6thread17LinearCombinationIaLi1EiiLNS1H_9ScaleType4KindE0ELNS_15FloatRoundStyleE2EaEENS1_15EpilogueDefaultEEEEEvvEEEEvNT_6ParamsE:
[----:B------:R-:W0:Y:S01]  /*0000*/  LDC R1, c[0x0][0x28] ;  /* 0x00000a00ff017b82 */ /* 0x000e220000000800 */
[----:B------:R-:W1:Y:S01]  /*0010*/  S2R R18, SR_TID.X ;  /* 0x0000000000127919 */ /* 0x000e620000002100 */
[----:B------:R-:W-:Y:S01]  /*0020*/  ELECT P0, URZ, PT ;  /* 0x00000000003f782f */ /* 0x000fe20003800000 */
[----:B------:R-:W-:Y:S01]  /*0030*/  BSSY B0, `(.L_x_0) ;  /* 0x000000f000007945 */ /* 0x000fe20003800000 */
[--C-:B-1----:R-:W-:Y:S02]  /*0040*/  SHF.R.U32.HI R0, RZ, 0x5, R18.reuse ;  /* 0x00000005ff007819 */ /* 0x102fe40000011612 */
[----:B------:R-:W-:-:S03]  /*0050*/  SHF.R.U32.HI R2, RZ, 0x7, R18 ;  /* 0x00000007ff027819 */ /* 0x000fc60000011612 */
[----:B------:R-:W1:Y:S04]  /*0060*/  SHFL.IDX PT, R5, R0, RZ, 0x1f ;  /* 0x00001fff00057589 */ /* 0x000e6800000e0000 */
[----:B------:R2:W3:Y:S01]  /*0070*/  SHFL.IDX PT, R8, R2, RZ, 0x1f ;  /* 0x00001fff02087589 */ /* 0x0004e200000e0000 */
[----:B-1----:R-:W-:-:S13]  /*0080*/  ISETP.NE.OR P0, PT, R5, RZ, !P0 ;  /* 0x000000ff0500720c */ /* 0x002fda0004705670 */
[----:B0-23--:R-:W-:Y:S05]  /*0090*/  @P0 BRA `(.L_x_1) ;  /* 0x0000000000200947 */ /* 0x00dfea0003800000 */
[----:B------:R-:W-:Y:S02]  /*00a0*/  ULDC.64 UR4, c[0x0][0x198] ;  /* 0x0000660000047ab9 */ /* 0x000fe40000000a00 */
[----:B------:R-:W-:Y:S02]  /*00b0*/  UIADD3 UR6, UP0, UR4, 0xf0, URZ ;  /* 0x000000f004067890 */ /* 0x000fe4000ff1e03f */
[----:B------:R-:W-:Y:S02]  /*00c0*/  UIADD3 UR4, UP1, UR4, 0x1f0, URZ ;  /* 0x000001f004047890 */ /* 0x000fe4000ff3e03f */
[----:B------:R-:W-:Y:S02]  /*00d0*/  UIADD3.X UR7, URZ, UR5, URZ, UP0, !UPT ;  /* 0x000000053f077290 */ /* 0x000fe400087fe43f */
[----:B------:R-:W-:-:S07]  /*00e0*/  UIADD3.X UR5, URZ, UR5, URZ, UP1, !UPT ;  /* 0x000000053f057290 */ /* 0x000fce0008ffe43f */
[----:B------:R0:W-:Y:S02]  /*00f0*/  UTMACCTL.PF [UR6] ;  /* 0x00000000060079b9 */ /* 0x0001e40008040000 */
[----:B------:R0:W-:Y:S02]  /*0100*/  UTMACCTL.PF [UR4] ;  /* 0x00000000040079b9 */ /* 0x0001e40008040000 */
[----:B0-----:R-:W-:Y:S01]  /*0110*/  NOP ;  /* 0x0000000000007918 */ /* 0x001fe20000000000 */
.L_x_1:
[----:B------:R-:W-:Y:S05]  /*0120*/  BSYNC B0 ;  /* 0x0000000000007941 */ /* 0x000fea0003800000 */
.L_x_0:
[----:B------:R-:W0:Y:S02]  /*0130*/  SHFL.IDX PT, R2, R0, RZ, 0x1f ;  /* 0x00001fff00027589 */ /* 0x000e2400000e0000 */
[----:B0-----:R-:W-:-:S13]  /*0140*/  ISETP.NE.AND P0, PT, R2, RZ, PT ;  /* 0x000000ff0200720c */ /* 0x001fda0003f05270 */
[----:B------:R-:W-:Y:S05]  /*0150*/  @P0 BRA `(.L_x_2) ;  /* 0x0000000000600947 */ /* 0x000fea0003800000 */
[----:B------:R-:W0:Y:S01]  /*0160*/  S2UR UR8, SR_CgaCtaId ;  /* 0x00000000000879c3 */ /* 0x000e220000008800 */
[----:B------:R-:W-:Y:S01]  /*0170*/  UMOV UR4, 0x400 ;  /* 0x0000040000047882 */ /* 0x000fe20000000000 */
[----:B------:R-:W-:Y:S01]  /*0180*/  UMOV UR5, 0x1 ;  /* 0x0000000100057882 */ /* 0x000fe20000000000 */
[----:B------:R-:W-:Y:S01]  /*0190*/  UMOV UR6, 0x100 ;  /* 0x0000010000067882 */ /* 0x000fe20000000000 */
[----:B------:R-:W-:Y:S01]  /*01a0*/  ELECT P0, URZ, PT ;  /* 0x00000000003f782f */ /* 0x000fe20003800000 */
[----:B------:R-:W-:-:S04]  /*01b0*/  UIADD3 UR6, -UR6, 0x100000, URZ ;  /* 0x0010000006067890 */ /* 0x000fc8000fffe13f */
[----:B------:R-:W-:Y:S02]  /*01c0*/  USHF.L.U32 UR7, UR6, 0xb, URZ ;  /* 0x0000000b06077899 */ /* 0x000fe4000800063f */
[----:B------:R-:W-:Y:S02]  /*01d0*/  USHF.L.U32 UR6, UR6, 0x1, URZ ;  /* 0x0000000106067899 */ /* 0x000fe4000800063f */
[----:B0-----:R-:W-:Y:S02]  /*01e0*/  ULEA UR8, UR8, UR4, 0x18 ;  /* 0x0000000408087291 */ /* 0x001fe4000f8ec03f */
[----:B------:R-:W-:-:S04]  /*01f0*/  UIADD3 UR4, -UR5, 0x100000, URZ ;  /* 0x0010000005047890 */ /* 0x000fc8000fffe13f */
[----:B------:R-:W-:Y:S02]  /*0200*/  USHF.L.U32 UR5, UR4, 0xb, URZ ;  /* 0x0000000b04057899 */ /* 0x000fe4000800063f */
[----:B------:R-:W-:Y:S01]  /*0210*/  USHF.L.U32 UR4, UR4, 0x1, URZ ;  /* 0x0000000104047899 */ /* 0x000fe2000800063f */
[----:B------:R-:W0:Y:S11]  /*0220*/  FENCE.VIEW.ASYNC.S ;  /* 0x00000000000073c6 */ /* 0x000e360000000000 */
[----:B0-----:R0:W1:Y:S01]  /*0230*/  SYNCS.EXCH.64 URZ, [UR8], UR4 ;  /* 0x00000004083f75b2 */ /* 0x0010620008000100 */
[----:B------:R0:W2:Y:S01]  /*0240*/  SYNCS.EXCH.64 URZ, [UR8+0x28], UR6 ;  /* 0x00002806083f75b2 */ /* 0x0000a20008000100 */
[----:B------:R0:W3:Y:S01]  /*0250*/  SYNCS.EXCH.64 URZ, [UR8+0x8], UR4 ;  /* 0x00000804083f75b2 */ /* 0x0000e20008000100 */
[----:B------:R0:W4:Y:S01]  /*0260*/  SYNCS.EXCH.64 URZ, [UR8+0x30], UR6 ;  /* 0x00003006083f75b2 */ /* 0x0001220008000100 */
[----:B------:R0:W0:Y:S01]  /*0270*/  SYNCS.EXCH.64 URZ, [UR8+0x10], UR4 ;  /* 0x00001004083f75b2 */ /* 0x0000220008000100 */
[----:B------:R0:W0:Y:S01]  /*0280*/  SYNCS.EXCH.64 URZ, [UR8+0x38], UR6 ;  /* 0x00003806083f75b2 */ /* 0x0000220008000100 */
[----:B------:R0:W0:Y:S01]  /*0290*/  SYNCS.EXCH.64 URZ, [UR8+0x18], UR4 ;  /* 0x00001804083f75b2 */ /* 0x0000220008000100 */
[----:B------:R0:W0:Y:S01]  /*02a0*/  SYNCS.EXCH.64 URZ, [UR8+0x40], UR6 ;  /* 0x00004006083f75b2 */ /* 0x0000220008000100 */
[----:B------:R0:W0:Y:S01]  /*02b0*/  SYNCS.EXCH.64 URZ, [UR8+0x20], UR4 ;  /* 0x00002004083f75b2 */ /* 0x0000220008000100 */
[----:B------:R0:W0:Y:S01]  /*02c0*/  SYNCS.EXCH.64 URZ, [UR8+0x48], UR6 ;  /* 0x00004806083f75b2 */ /* 0x0000220008000100 */
[----:B------:R-:W-:Y:S01]  /*02d0*/  NOP ;  /* 0x0000000000007918 */ /* 0x000fe20000000000 */
.L_x_2:
[----:B------:R-:W5:Y:S01]  /*02e0*/  SHFL.IDX PT, R0, R0, RZ, 0x1f ;  /* 0x00001fff00007589 */ /* 0x000f6200000e0000 */
[----:B------:R-:W-:Y:S01]  /*02f0*/  ELECT P0, URZ, PT ;  /* 0x00000000003f782f */ /* 0x000fe20003800000 */
[----:B------:R-:W1:Y:S01]  /*0300*/  LDC R2, c[0x0][0x65c] ;  /* 0x00019700ff027b82 */ /* 0x000e620000000800 */
[----:B------:R-:W-:Y:S01]  /*0310*/  SHF.R.S32.HI R6, RZ, 0x1f, R5 ;  /* 0x0000001fff067819 */ /* 0x000fe20000011405 */
[----:B------:R-:W2:Y:S01]  /*0320*/  S2R R3, SR_CTAID.Y ;  /* 0x0000000000037919 */ /* 0x000ea20000002600 */
[----:B0-----:R-:W-:Y:S01]  /*0330*/  UMOV UR4, 0x20 ;  /* 0x0000002000047882 */ /* 0x001fe20000000000 */
[----:B------:R-:W-:Y:S01]  /*0340*/  ISETP.NE.AND P2, PT, R8, RZ, PT ;  /* 0x000000ff0800720c */ /* 0x000fe20003f45270 */
[----:B------:R-:W-:Y:S01]  /*0350*/  NOP ;  /* 0x0000000000007918 */ /* 0x000fe20000000000 */
[----:B------:R-:W0:Y:S01]  /*0360*/  S2R R4, SR_CTAID.X ;  /* 0x0000000000047919 */ /* 0x000e220000002500 */
[----:B------:R-:W-:Y:S01]  /*0370*/  LEA.HI R6, R6, R5, RZ, 0x2 ;  /* 0x0000000506067211 */ /* 0x000fe200078f10ff */
[----:B------:R-:W-:Y:S01]  /*0380*/  NOP ;  /* 0x0000000000007918 */ /* 0x000fe20000000000 */
[----:B-----5:R-:W-:-:S02]  /*0390*/  ISETP.NE.OR P0, PT, R0, RZ, !P0 ;  /* 0x000000ff0000720c */ /* 0x020fc40004705670 */
[----:B-1----:R-:W-:-:S04]  /*03a0*/  ISETP.NE.AND P3, PT, R2, 0x1, PT ;  /* 0x000000010200780c */ /* 0x002fc80003f65270 */
[----:B------:R-:W-:Y:S02]  /*03b0*/  P2R R0, PR, RZ, 0x8 ;  /* 0x00000008ff007803 */ /* 0x000fe40000000000 */
[----:B------:R-:W-:-:S05]  /*03c0*/  LOP3.LUT R0, R6, 0xfffffffc, RZ, 0xc0, !PT ;  /* 0xfffffffc06007812 */ /* 0x000fca00078ec0ff */
[----:B------:R-:W-:Y:S01]  /*03d0*/  VOTEU.ALL UP0, P0 ;  /* 0x00000000003f7886 */ /* 0x000fe20000000000 */
[----:B------:R-:W-:Y:S01]  /*03e0*/  IMAD.IADD R0, R5, 0x1, -R0 ;  /* 0x0000000105007824 */ /* 0x000fe200078e0a00 */
[----:B------:R-:W0:Y:S01]  /*03f0*/  @P3 LDC R17, c[0x0][0x10] ;  /* 0x00000400ff113b82 */ /* 0x000e220000000800 */
[----:B------:R-:W-:Y:S01]  /*0400*/  VOTEU.ALL UP1, P0 ;  /* 0x00000000003f7886 */ /* 0x000fe20000020000 */
[----:B--2---:R-:W-:Y:S01]  /*0410*/  @P3 IMAD.MOV.U32 R6, RZ, RZ, R3 ;  /* 0x000000ffff063224 */ /* 0x004fe200078e0003 */
[----:B------:R-:W-:Y:S01]  /*0420*/  @!UP0 UMOV UR6, 0x400 ;  /* 0x0000040000068882 */ /* 0x000fe20000000000 */
[----:B------:R-:W-:-:S04]  /*0430*/  @!UP0 UIADD3 UR4, -UR4, 0x100000, URZ ;  /* 0x0010000004048890 */ /* 0x000fc8000fffe13f */
[----:B------:R-:W-:Y:S02]  /*0440*/  @!UP0 USHF.L.U32 UR5, UR4, 0xb, URZ ;  /* 0x0000000b04058899 */ /* 0x000fe4000800063f */
[----:B------:R-:W-:Y:S01]  /*0450*/  @!UP0 USHF.L.U32 UR4, UR4, 0x1, URZ ;  /* 0x0000000104048899 */ /* 0x000fe2000800063f */
[----:B------:R-:W-:Y:S02]  /*0460*/  @P3 IMAD.MOV.U32 R7, RZ, RZ, RZ ;  /* 0x000000ffff073224 */ /* 0x000fe400078e00ff */
[----:B------:R-:W-:Y:S01]  /*0470*/  IMAD.MOV.U32 R5, RZ, RZ, RZ ;  /* 0x000000ffff057224 */ /* 0x000fe200078e00ff */
[----:B------:R-:W1:Y:S01]  /*0480*/  @!UP0 S2UR UR7, SR_CgaCtaId ;  /* 0x00000000000789c3 */ /* 0x000e620000008800 */
[----:B------:R-:W-:-:S07]  /*0490*/  @P3 IMAD.MOV.U32 R11, RZ, RZ, RZ ;  /* 0x000000ffff0b3224 */ /* 0x000fce00078e00ff */
[----:B------:R-:W2:Y:S01]  /*04a0*/  @!P3 LDC R9, c[0x0][0xc] ;  /* 0x00000300ff09bb82 */ /* 0x000ea20000000800 */
[----:B0-----:R-:W-:-:S04]  /*04b0*/  @P3 IMAD.WIDE.U32 R16, R4, R17, R6 ;  /* 0x0000001104103225 */ /* 0x001fc800078e0006 */
[----:B------:R-:W-:Y:S01]  /*04c0*/  @P3 IMAD.IADD R17, R17, 0x1, R11 ;  /* 0x0000000111113824 */ /* 0x000fe200078e020b */
[----:B-1----:R-:W-:Y:S01]  /*04d0*/  @!UP0 ULEA UR6, UR7, UR6, 0x18 ;  /* 0x0000000607068291 */ /* 0x002fe2000f8ec03f */
[----:B------:R-:W-:Y:S01]  /*04e0*/  VOTEU.ALL UP0, P0 ;  /* 0x00000000003f7886 */ /* 0x000fe20000000000 */
[----:B------:R-:W-:-:S04]  /*04f0*/  ISETP.NE.AND P0, PT, R0, 0x3, PT ;  /* 0x000000030000780c */ /* 0x000fc80003f05270 */
[----:B------:R-:W-:Y:S01]  /*0500*/  ISETP.EQ.OR P0, PT, R0, RZ, !P0 ;  /* 0x000000ff0000720c */ /* 0x000fe20004702670 */
[----:B--2---:R-:W-:-:S03]  /*0510*/  @!P3 IMAD.WIDE.U32 R6, R9, R3, R4 ;  /* 0x000000030906b225 */ /* 0x004fc600078e0004 */
[C---:B------:R-:W-:Y:S01]  /*0520*/  ISETP.EQ.AND P0, PT, R8.reuse, RZ, P0 ;  /* 0x000000ff0800720c */ /* 0x040fe20000702270 */
[----:B------:R-:W-:Y:S01]  /*0530*/  VIADD R8, R8, 0xffffffff ;  /* 0xffffffff08087836 */ /* 0x000fe20000000000 */
[----:B------:R-:W0:Y:S02]  /*0540*/  FENCE.VIEW.ASYNC.S ;  /* 0x00000000000073c6 */ /* 0x000e240000000000 */
[----:B0-----:R0:W3:Y:S01]  /*0550*/  @!UP0 SYNCS.EXCH.64 URZ, [UR6+0x60], UR4 ;  /* 0x00006004063f85b2 */ /* 0x0010e20008000100 */
[----:B------:R-:W-:Y:S01]  /*0560*/  @!P3 IMAD.MOV.U32 R16, RZ, RZ, R6 ;  /* 0x000000ffff10b224 */ /* 0x000fe200078e0006 */
[----:B------:R-:W-:Y:S01]  /*0570*/  SEL R19, RZ, 0x1, !P0 ;  /* 0x00000001ff137807 */ /* 0x000fe20004000000 */
[----:B------:R-:W-:Y:S01]  /*0580*/  @!P3 IMAD.MOV.U32 R17, RZ, RZ, R7 ;  /* 0x000000ffff11b224 */ /* 0x000fe200078e0007 */
[----:B------:R-:W-:-:S04]  /*0590*/  ISETP.GE.U32.AND P1, PT, R8, 0x2, PT ;  /* 0x000000020800780c */ /* 0x000fc80003f26070 */
[----:B------:R-:W-:Y:S01]  /*05a0*/  SEL R19, R19, 0x2, P1 ;  /* 0x0000000213137807 */ /* 0x000fe20000800000 */
[----:B------:R0:W3:Y:S01]  /*05b0*/  @!UP1 SYNCS.EXCH.64 URZ, [UR6+0x68], UR4 ;  /* 0x00006804063f95b2 */ /* 0x0000e20008000100 */
[----:B------:R-:W-:Y:S01]  /*05c0*/  NOP ;  /* 0x0000000000007918 */ /* 0x000fe20000000000 */
[----:B---34-:R-:W-:Y:S06]  /*05d0*/  BAR.SYNC.DEFER_BLOCKING 0x0 ;  /* 0x0000000000007b1d */ /* 0x018fec0000010000 */
[----:B------:R-:W-:Y:S05]  /*05e0*/  @!P2 BRA `(.L_x_3) ;  /* 0x000000540044a947 */ /* 0x000fea0003800000 */
[----:B------:R-:W-:-:S13]  /*05f0*/  ISETP.GT.U32.AND P0, PT, R8, 0x1, PT ;  /* 0x000000010800780c */ /* 0x000fda0003f04070 */
[----:B0-----:R-:W-:Y:S05]  /*0600*/  @P0 EXIT ;  /* 0x000000000000094d */ /* 0x001fea0003800000 */
[----:B------:R-:W-:Y:S01]  /*0610*/  ULDC.64 UR4, c[0x0][0x650] ;  /* 0x0001940000047ab9 */ /* 0x000fe20000000a00 */
[----:B------:R-:W-:Y:S01]  /*0620*/  PRMT R0, RZ, 0x7610, R0 ;  /* 0x00007610ff007816 */ /* 0x000fe20000000000 */
[----:B------:R-:W-:Y:S01]  /*0630*/  IMAD.MOV.U32 R90, RZ, RZ, -0x1 ;  /* 0xffffffffff5a7424 */ /* 0x000fe200078e00ff */
[----:B------:R-:W-:Y:S01]  /*0640*/  ISETP.GE.U32.AND P0, PT, R16, UR4, PT ;  /* 0x0000000410007c0c */ /* 0x000fe2000bf06070 */
[----:B------:R-:W-:Y:S02]  /*0650*/  IMAD.MOV.U32 R91, RZ, RZ, -0x1 ;  /* 0xffffffffff5b7424 */ /* 0x000fe400078e00ff */
[----:B------:R-:W-:Y:S01]  /*0660*/  IMAD.MOV.U32 R89, RZ, RZ, -0x1 ;  /* 0xffffffffff597424 */ /* 0x000fe200078e00ff */
[----:B------:R-:W-:-:S13]  /*0670*/  ISETP.GE.U32.AND.EX P0, PT, R17, UR5, PT, P0 ;  /* 0x0000000511007c0c */ /* 0x000fda000bf06100 */
[----:B------:R-:W-:Y:S05]  /*0680*/  @P0 BRA `(.L_x_4) ;  /* 0x0000000400540947 */ /* 0x000fea0003800000 */
[----:B------:R-:W0:Y:S01]  /*0690*/  LDC.64 R14, c[0x0][0x628] ;  /* 0x00018a00ff0e7b82 */ /* 0x000e220000000a00 */
[----:B------:R-:W-:Y:S02]  /*06a0*/  IMAD.MOV.U32 R6, RZ, RZ, R16 ;  /* 0x000000ffff067224 */ /* 0x000fe400078e0010 */
[----:B------:R-:W-:-:S05]  /*06b0*/  IMAD.MOV.U32 R7, RZ, RZ, R17 ;  /* 0x000000ffff077224 */ /* 0x000fca00078e0011 */
[----:B------:R-:W1:Y:S08]  /*06c0*/  LDC R0, c[0x0][0x630] ;  /* 0x00018c00ff007b82 */ /* 0x000e700000000800 */
[----:B------:R-:W2:Y:S01]  /*06d0*/  LDC.64 R20, c[0x0][0x620] ;  /* 0x00018800ff147b82 */ /* 0x000ea20000000a00 */
[----:B0-----:R-:W-:-:S04]  /*06e0*/  ISETP.NE.U32.AND P0, PT, R14, RZ, PT ;  /* 0x000000ff0e00720c */ /* 0x001fc80003f05070 */
[----:B------:R-:W-:-:S13]  /*06f0*/  ISETP.NE.AND.EX P0, PT, R15, RZ, PT, P0 ;  /* 0x000000ff0f00720c */ /* 0x000fda0003f05300 */
[----:B-12---:R-:W-:Y:S05]  /*0700*/  @!P0 BRA `(.L_x_5) ;  /* 0x0000000000288947 */ /* 0x006fea0003800000 */
[----:B------:R-:W0:Y:S02]  /*0710*/  LDC R11, c[0x0][0x634] ;  /* 0x00018d00ff0b7b82 */ /* 0x000e240000000800 */
[----:B0-----:R-:W-:-:S05]  /*0720*/  IADD3 R11, P0, R16, R11, RZ ;  /* 0x0000000b100b7210 */ /* 0x001fca0007f1e0ff */
[----:B------:R-:W-:-:S04]  /*0730*/  IMAD.X R13, RZ, RZ, R17, P0 ;  /* 0x000000ffff0d7224 */ /* 0x000fc800000e0611 */
[----:B------:R-:W-:-:S04]  /*0740*/  IMAD.WIDE.U32 R6, R13, R14, RZ ;  /* 0x0000000e0d067225 */ /* 0x000fc800078e00ff */
[----:B------:R-:W-:-:S04]  /*0750*/  IMAD.WIDE.U32 R8, P0, R11, R15, R6 ;  /* 0x0000000f0b087225 */ /* 0x000fc80007800006 */
[----:B------:R-:W-:-:S04]  /*0760*/  IMAD.WIDE.U32 R6, R11, R14, RZ ;  /* 0x0000000e0b067225 */ /* 0x000fc800078e00ff */
[----:B------:R-:W-:Y:S01]  /*0770*/  IMAD.X R11, RZ, RZ, RZ, P0 ;  /* 0x000000ffff0b7224 */ /* 0x000fe200000e06ff */
[----:B------:R-:W-:Y:S01]  /*0780*/  IADD3 RZ, P0, R7, R8, RZ ;  /* 0x0000000807ff7210 */ /* 0x000fe20007f1e0ff */
[----:B------:R-:W-:-:S04]  /*0790*/  IMAD.MOV.U32 R10, RZ, RZ, R9 ;  /* 0x000000ffff0a7224 */ /* 0x000fc800078e0009 */
[----:B------:R-:W-:-:S08]  /*07a0*/  IMAD.WIDE.U32.X R6, R13, R15, R10, P0 ;  /* 0x0000000f0d067225 */ /* 0x000fd000000e040a */
.L_x_5:
[-CC-:B------:R-:W-:Y:S01]  /*07b0*/  SHF.R.U64 R89, R6, R0.reuse, R7.reuse ;  /* 0x0000000006597219 */ /* 0x180fe20000001207 */
[----:B------:R-:W0:Y:S01]  /*07c0*/  LDC R10, c[0x0][0x618] ;  /* 0x00018600ff0a7b82 */ /* 0x000e220000000800 */
[----:B------:R-:W-:Y:S01]  /*07d0*/  SHF.R.U32.HI R5, RZ, R0, R7 ;  /* 0x00000000ff057219 */ /* 0x000fe20000011607 */
[----:B------:R-:W-:Y:S01]  /*07e0*/  ULDC UR4, c[0x0][0x150] ;  /* 0x0000540000047ab9 */ /* 0x000fe20000000800 */
[----:B------:R-:W-:Y:S02]  /*07f0*/  IADD3 R9, P0, RZ, -R89, RZ ;  /* 0x80000059ff097210 */ /* 0x000fe40007f1e0ff */
[----:B------:R-:W-:-:S03]  /*0800*/  I2FP.F32.U32 R0, R4 ;  /* 0x0000000400007245 */ /* 0x000fc60000201000 */
[----:B------:R-:W1:Y:S01]  /*0810*/  LDC.64 R26, c[0x0][0x640] ;  /* 0x00019000ff1a7b82 */ /* 0x000e620000000a00 */
[----:B------:R-:W-:Y:S02]  /*0820*/  IMAD.X R11, RZ, RZ, ~R5, P0 ;  /* 0x000000ffff0b7224 */ /* 0x000fe400000e0e05 */
[----:B------:R-:W-:Y:S01]  /*0830*/  FMUL R0, R0, UR4 ;  /* 0x0000000400007c20 */ /* 0x000fe20008400000 */
[----:B------:R-:W-:Y:S01]  /*0840*/  IMAD.WIDE.U32 R6, R9, R20, R16 ;  /* 0x0000001409067225 */ /* 0x000fe200078e0010 */
[----:B------:R-:W-:-:S03]  /*0850*/  ULDC UR4, c[0x0][0x154] ;  /* 0x0000550000047ab9 */ /* 0x000fc60000000800 */
[----:B------:R-:W-:Y:S01]  /*0860*/  IMAD R8, R11, R20, RZ ;  /* 0x000000140b087224 */ /* 0x000fe200078e02ff */
[----:B------:R-:W2:Y:S01]  /*0870*/  LDC R5, c[0x0][0x144] ;  /* 0x00005100ff057b82 */ /* 0x000ea20000000800 */
[----:B------:R-:W3:Y:S02]  /*0880*/  F2I.U32.TRUNC.NTZ R0, R0 ;  /* 0x0000000000007305 */ /* 0x000ee4000020f000 */
[----:B------:R-:W-:-:S04]  /*0890*/  IMAD R9, R9, R21, R8 ;  /* 0x0000001509097224 */ /* 0x000fc800078e0208 */
[----:B------:R-:W-:Y:S01]  /*08a0*/  IMAD.IADD R7, R7, 0x1, R9 ;  /* 0x0000000107077824 */ /* 0x000fe200078e0209 */
[----:B------:R-:W4:Y:S01]  /*08b0*/  LDC R12, c[0x0][0x608] ;  /* 0x00018200ff0c7b82 */ /* 0x000f220000000800 */
[----:B------:R-:W-:-:S03]  /*08c0*/  IMAD.MOV.U32 R9, RZ, RZ, -0x1 ;  /* 0xffffffffff097424 */ /* 0x000fc600078e00ff */
[-CC-:B0-----:R-:W-:Y:S02]  /*08d0*/  SHF.R.U64 R20, R6, R10.reuse, R7.reuse ;  /* 0x0000000a06147219 */ /* 0x181fe40000001207 */
[----:B------:R-:W-:Y:S02]  /*08e0*/  I2FP.F32.U32 R6, R3 ;  /* 0x0000000300067245 */ /* 0x000fe40000201000 */
[----:B------:R-:W0:Y:S01]  /*08f0*/  LDC R24, c[0x0][0x658] ;  /* 0x00019600ff187b82 */ /* 0x000e220000000800 */
[----:B-1----:R-:W-:Y:S01]  /*0900*/  ISETP.NE.U32.AND P0, PT, R26, RZ, PT ;  /* 0x000000ff1a00720c */ /* 0x002fe20003f05070 */
[----:B---3--:R-:W-:Y:S01]  /*0910*/  IMAD.MOV R8, RZ, RZ, -R0 ;  /* 0x000000ffff087224 */ /* 0x008fe200078e0a00 */
[----:B------:R-:W-:Y:S01]  /*0920*/  SHF.R.U32.HI R7, RZ, R10, R7 ;  /* 0x0000000aff077219 */ /* 0x000fe20000011607 */
[----:B------:R-:W-:Y:S01]  /*0930*/  FMUL R6, R6, UR4 ;  /* 0x0000000406067c20 */ /* 0x000fe20008400000 */
[----:B------:R-:W-:-:S03]  /*0940*/  ISETP.NE.AND.EX P0, PT, R27, RZ, PT, P0 ;  /* 0x000000ff1b00720c */ /* 0x000fc60003f05300 */
[----:B------:R-:W1:Y:S01]  /*0950*/  LDC R14, c[0x0][0x148] ;  /* 0x00005200ff0e7b82 */ /* 0x000e620000000800 */
[----:B--2---:R-:W-:-:S07]  /*0960*/  IMAD R0, R5, R8, R4 ;  /* 0x0000000805007224 */ /* 0x004fce00078e0204 */
[----:B------:R-:W2:Y:S01]  /*0970*/  LDC R22, c[0x0][0x600] ;  /* 0x00018000ff167b82 */ /* 0x000ea20000000800 */
[-CC-:B----4-:R-:W-:Y:S02]  /*0980*/  SHF.R.U64 R28, R20, R12.reuse, R7.reuse ;  /* 0x0000000c141c7219 */ /* 0x190fe40000001207 */
[----:B------:R-:W-:Y:S01]  /*0990*/  SHF.R.U32.HI R5, RZ, R12, R7 ;  /* 0x0000000cff057219 */ /* 0x000fe20000011607 */
[----:B------:R-:W-:Y:S01]  /*09a0*/  IMAD.MOV.U32 R7, RZ, RZ, 0x1 ;  /* 0x00000001ff077424 */ /* 0x000fe200078e00ff */
[----:B------:R3:W4:Y:S03]  /*09b0*/  F2I.U32.TRUNC.NTZ R12, R6 ;  /* 0x00000006000c7305 */ /* 0x000726000020f000 */
[----:B------:R-:W1:Y:S01]  /*09c0*/  LDC R15, c[0x0][0x648] ;  /* 0x00019200ff0f7b82 */ /* 0x000e620000000800 */
[-C--:B0-----:R-:W-:Y:S02]  /*09d0*/  SHF.L.U32 R4, R9, R24.reuse, RZ ;  /* 0x0000001809047219 */ /* 0x081fe400000006ff */
[----:B------:R-:W-:-:S02]  /*09e0*/  SHF.R.U64 R30, R28, R24, R5 ;  /* 0x000000181c1e7219 */ /* 0x000fc40000001205 */
[----:B------:R-:W-:Y:S02]  /*09f0*/  LOP3.LUT R11, RZ, R4, RZ, 0x33, !PT ;  /* 0x00000004ff0b7212 */ /* 0x000fe400078e33ff */
[-C--:B------:R-:W-:Y:S01]  /*0a00*/  SHF.R.U32.HI R5, RZ, R24.reuse, R5 ;  /* 0x00000018ff057219 */ /* 0x080fe20000011605 */
[----:B------:R-:W0:Y:S01]  /*0a10*/  LDC R21, c[0x0][0x638] ;  /* 0x00018e00ff157b82 */ /* 0x000e220000000800 */
[----:B------:R-:W-:Y:S01]  /*0a20*/  SHF.L.U32 R10, R7, R24, RZ ;  /* 0x00000018070a7219 */ /* 0x000fe200000006ff */
[----:B------:R-:W-:-:S06]  /*0a30*/  IMAD.MOV.U32 R4, RZ, RZ, R30 ;  /* 0x000000ffff047224 */ /* 0x000fcc00078e001e */
[----:B------:R-:W0:Y:S01]  /*0a40*/  LDC R90, c[0x0][0x610] ;  /* 0x00018400ff5a7b82 */ /* 0x000e220000000800 */
[----:B---34-:R-:W-:Y:S05]  /*0a50*/  @!P0 BRA `(.L_x_6) ;  /* 0x0000000000288947 */ /* 0x018fea0003800000 */
[----:B------:R-:W3:Y:S02]  /*0a60*/  LDC R9, c[0x0][0x64c] ;  /* 0x00019300ff097b82 */ /* 0x000ee40000000800 */
[----:B---3--:R-:W-:-:S05]  /*0a70*/  IADD3 R9, P0, R30, R9, RZ ;  /* 0x000000091e097210 */ /* 0x008fca0007f1e0ff */
        /* <DEDUP_REMOVED lines=8> */
.L_x_6:
[----:B-1----:R-:W-:Y:S01]  /*0b00*/  SHF.R.U64 R4, R4, R15, R5 ;  /* 0x0000000f04047219 */ /* 0x002fe20000001205 */
[----:B--2---:R-:W-:Y:S01]  /*0b10*/  VIADD R5, R22, 0xffffffff ;  /* 0xffffffff16057836 */ /* 0x004fe20000000000 */
[----:B------:R-:W-:Y:S01]  /*0b20*/  LOP3.LUT R11, R28, R11, RZ, 0xc0, !PT ;  /* 0x0000000b1c0b7212 */ /* 0x000fe200078ec0ff */
[----:B------:R-:W-:Y:S02]  /*0b30*/  IMAD.MOV R12, RZ, RZ, -R12 ;  /* 0x000000ffff0c7224 */ /* 0x000fe400078e0a0c */
[----:B------:R-:W-:Y:S01]  /*0b40*/  IMAD.MOV R6, RZ, RZ, -R4 ;  /* 0x000000ffff067224 */ /* 0x000fe200078e0a04 */
[----:B------:R-:W-:Y:S01]  /*0b50*/  LOP3.LUT R5, R20, R5, RZ, 0xc0, !PT ;  /* 0x0000000514057212 */ /* 0x000fe200078ec0ff */
[----:B------:R-:W-:Y:S02]  /*0b60*/  @P3 IMAD R0, R14, R12, R3 ;  /* 0x0000000c0e003224 */ /* 0x000fe400078e0203 */
[----:B------:R-:W-:Y:S02]  /*0b70*/  IMAD R11, R10, R4, R11 ;  /* 0x000000040a0b7224 */ /* 0x000fe400078e020b */
[----:B0-----:R-:W-:-:S02]  /*0b80*/  IMAD R3, R6, R21, R30 ;  /* 0x0000001506037224 */ /* 0x001fc400078e021e */
[----:B------:R-:W-:Y:S02]  /*0b90*/  IMAD R90, R11, R90, R0 ;  /* 0x0000005a0b5a7224 */ /* 0x000fe400078e0200 */
[----:B------:R-:W-:Y:S02]  /*0ba0*/  IMAD R3, R3, R22, R5 ;  /* 0x0000001603037224 */ /* 0x000fe400078e0205 */
[----:B------:R-:W-:-:S03]  /*0bb0*/  IMAD.MOV.U32 R0, RZ, RZ, 0x1 ;  /* 0x00000001ff007424 */ /* 0x000fc600078e00ff */
[----:B------:R-:W-:Y:S02]  /*0bc0*/  SEL R91, R3, R90, !P3 ;  /* 0x0000005a035b7207 */ /* 0x000fe40005800000 */
[----:B------:R-:W-:-:S07]  /*0bd0*/  SEL R90, R90, R3, !P3 ;  /* 0x000000035a5a7207 */ /* 0x000fce0005800000 */
.L_x_4:
[----:B------:R-:W-:-:S08]  /*0be0*/  NOP ;  /* 0x0000000000007918 */ /* 0x000fd00000000000 */
[----:B------:R-:W0:Y:S02]  /*0bf0*/  USETMAXREG.TRY_ALLOC.CTAPOOL UP0, 0xe8 ;  /* 0x000000e8000079c8 */ /* 0x000e240008000600 */
[----:B0-----:R-:W-:-:S13]  /*0c00*/  PLOP3.LUT P0, PT, PT, PT, UP0, 0x80, 0x0 ;  /* 0x000000000000781c */ /* 0x001fda0003f0f008 */
[----:B------:R-:W-:Y:S05]  /*0c10*/  @!P0 BRA `(.L_x_4) ;  /* 0xfffffffc00f08947 */ /* 0x000fea000383ffff */
[----:B------:R-:W-:Y:S01]  /*0c20*/  ULDC.64 UR4, c[0x0][0x598] ;  /* 0x0001660000047ab9 */ /* 0x000fe20000000a00 */
[----:B------:R-:W-:Y:S01]  /*0c30*/  ULDC.64 UR36, c[0x0][0x208] ;  /* 0x0000820000247ab9 */ /* 0x000fe20000000a00 */
[----:B------:R-:W-:-:S04]  /*0c40*/  ISETP.NE.U32.AND P0, PT, RZ, UR4, PT ;  /* 0x00000004ff007c0c */ /* 0x000fc8000bf05070 */
[----:B------:R-:W-:-:S13]  /*0c50*/  ISETP.NE.AND.EX P0, PT, RZ, UR5, PT, P0 ;  /* 0x00000005ff007c0c */ /* 0x000fda000bf05300 */
[----:B------:R-:W-:Y:S05]  /*0c60*/  @!P0 BRA `(.L_x_7) ;  /* 0x00000000001c8947 */ /* 0x000fea0003800000 */
[----:B------:R-:W0:Y:S02]  /*0c70*/  LDC.64 R4, c[0x0][0x598] ;  /* 0x00016600ff047b82 */ /* 0x000e240000000a00 */
[----:B0-----:R-:W2:Y:S02]  /*0c80*/  LDG.E.64 R4, desc[UR36][R4.64] ;  /* 0x0000002404047981 */ /* 0x001ea4000c1e1b00 */
[----:B--2---:R-:W-:-:S04]  /*0c90*/  ISETP.NE.U32.AND P0, PT, R4, RZ, PT ;  /* 0x000000ff0400720c */ /* 0x004fc80003f05070 */
[----:B------:R-:W-:-:S13]  /*0ca0*/  ISETP.NE.AND.EX P0, PT, R5, RZ, PT, P0 ;  /* 0x000000ff0500720c */ /* 0x000fda0003f05300 */
[----:B------:R-:W-:Y:S05]  /*0cb0*/  @!P0 BRA `(.L_x_7) ;  /* 0x0000000000088947 */ /* 0x000fea0003800000 */
[----:B------:R0:W5:Y:S01]  /*0cc0*/  LD.E R22, desc[UR36][R4.64] ;  /* 0x0000002404167980 */ /* 0x000162000c101900 */
[----:B------:R-:W-:Y:S05]  /*0cd0*/  BRA `(.L_x_8) ;  /* 0x0000000000247947 */ /* 0x000fea0003800000 */
.L_x_7:
[----:B------:R-:W-:Y:S02]  /*0ce0*/  ULDC.64 UR4, c[0x0][0x588] ;  /* 0x0001620000047ab9 */ /* 0x000fe40000000a00 */
[----:B------:R-:W-:-:S04]  /*0cf0*/  ISETP.NE.U32.AND P0, PT, RZ, UR4, PT ;  /* 0x00000004ff007c0c */ /* 0x000fc8000bf05070 */
[----:B------:R-:W-:-:S13]  /*0d00*/  ISETP.NE.AND.EX P0, PT, RZ, UR5, PT, P0 ;  /* 0x00000005ff007c0c */ /* 0x000fda000bf05300 */
[----:B------:R-:W-:Y:S05]  /*0d10*/  @!P0 BRA `(.L_x_9) ;  /* 0x00000000000c8947 */ /* 0x000fea0003800000 */
[----:B------:R-:W0:Y:S02]  /*0d20*/  LDC.64 R22, c[0x0][0x588] ;  /* 0x00016200ff167b82 */ /* 0x000e240000000a00 */
[----:B0-----:R1:W5:Y:S01]  /*0d30*/  LDG.E R22, desc[UR36][R22.64] ;  /* 0x0000002416167981 */ /* 0x001362000c1e1900 */
[----:B------:R-:W-:Y:S05]  /*0d40*/  BRA `(.L_x_8) ;  /* 0x0000000000087947 */ /* 0x000fea0003800000 */
.L_x_9:
[----:B------:R-:W-:Y:S02]  /*0d50*/  ULDC UR4, c[0x0][0x580] ;  /* 0x0001600000047ab9 */ /* 0x000fe40000000800 */
[----:B------:R-:W-:-:S07]  /*0d60*/  IMAD.U32 R22, RZ, RZ, UR4 ;  /* 0x00000004ff167e24 */ /* 0x000fce000f8e00ff */
.L_x_8:
[----:B------:R-:W-:Y:S02]  /*0d70*/  ULDC.64 UR4, c[0x0][0x5a0] ;  /* 0x0001680000047ab9 */ /* 0x000fe40000000a00 */
[----:B------:R-:W-:-:S04]  /*0d80*/  ISETP.NE.U32.AND P0, PT, RZ, UR4, PT ;  /* 0x00000004ff007c0c */ /* 0x000fc8000bf05070 */
[----:B------:R-:W-:-:S13]  /*0d90*/  ISETP.NE.AND.EX P0, PT, RZ, UR5, PT, P0 ;  /* 0x00000005ff007c0c */ /* 0x000fda000bf05300 */
[----:B------:R-:W-:Y:S05]  /*0da0*/  @!P0 BRA `(.L_x_10) ;  /* 0x00000000001c8947 */ /* 0x000fea0003800000 */
[----:B0-----:R-:W0:Y:S02]  /*0db0*/  LDC.64 R4, c[0x0][0x5a0] ;  /* 0x00016800ff047b82 */ /* 0x001e240000000a00 */
[----:B0-----:R-:W2:Y:S02]  /*0dc0*/  LDG.E.64 R4, desc[UR36][R4.64] ;  /* 0x0000002404047981 */ /* 0x001ea4000c1e1b00 */
[----:B--2---:R-:W-:-:S04]  /*0dd0*/  ISETP.NE.U32.AND P0, PT, R4, RZ, PT ;  /* 0x000000ff0400720c */ /* 0x004fc80003f05070 */
[----:B------:R-:W-:-:S13]  /*0de0*/  ISETP.NE.AND.EX P0, PT, R5, RZ, PT, P0 ;  /* 0x000000ff0500720c */ /* 0x000fda0003f05300 */
[----:B------:R-:W-:Y:S05]  /*0df0*/  @!P0 BRA `(.L_x_10) ;  /* 0x0000000000088947 */ /* 0x000fea0003800000 */
[----:B-1----:R0:W5:Y:S01]  /*0e00*/  LD.E R23, desc[UR36][R4.64] ;  /* 0x0000002404177980 */ /* 0x002162000c101900 */
[----:B------:R-:W-:Y:S05]  /*0e10*/  BRA `(.L_x_11) ;  /* 0x0000000000247947 */ /* 0x000fea0003800000 */
.L_x_10:
[----:B------:R-:W-:Y:S02]  /*0e20*/  ULDC.64 UR4, c[0x0][0x590] ;  /* 0x0001640000047ab9 */ /* 0x000fe40000000a00 */
[----:B------:R-:W-:-:S04]  /*0e30*/  ISETP.NE.U32.AND P0, PT, RZ, UR4, PT ;  /* 0x00000004ff007c0c */ /* 0x000fc8000bf05070 */
[----:B------:R-:W-:-:S13]  /*0e40*/  ISETP.NE.AND.EX P0, PT, RZ, UR5, PT, P0 ;  /* 0x00000005ff007c0c */ /* 0x000fda000bf05300 */
[----:B------:R-:W-:Y:S05]  /*0e50*/  @!P0 BRA `(.L_x_12) ;  /* 0x00000000000c8947 */ /* 0x000fea0003800000 */
[----:B0-----:R-:W1:Y:S02]  /*0e60*/  LDC.64 R4, c[0x0][0x590] ;  /* 0x00016400ff047b82 */ /* 0x001e640000000a00 */
[----:B-1----:R1:W5:Y:S01]  /*0e70*/  LDG.E R23, desc[UR36][R4.64] ;  /* 0x0000002404177981 */ /* 0x002362000c1e1900 */
[----:B------:R-:W-:Y:S05]  /*0e80*/  BRA `(.L_x_11) ;  /* 0x0000000000087947 */ /* 0x000fea0003800000 */
.L_x_12:
[----:B------:R-:W-:Y:S02]  /*0e90*/  ULDC UR4, c[0x0][0x584] ;  /* 0x0001610000047ab9 */ /* 0x000fe40000000800 */
[----:B-1----:R-:W-:-:S07]  /*0ea0*/  IMAD.U32 R23, RZ, RZ, UR4 ;  /* 0x00000004ff177e24 */ /* 0x002fce000f8e00ff */
.L_x_11:
[----:B------:R-:W-:-:S13]  /*0eb0*/  LOP3.LUT P0, RZ, R0, 0xff, RZ, 0xc0, !PT ;  /* 0x000000ff00ff7812 */ /* 0x000fda000780c0ff */
[----:B------:R-:W-:Y:S05]  /*0ec0*/  @!P0 EXIT ;  /* 0x000000000000894d */ /* 0x000fea0003800000 */
[----:B------:R-:W-:Y:S01]  /*0ed0*/  ULDC UR4, c[0x0][0x28c] ;  /* 0x0000a30000047ab9 */ /* 0x000fe20000000800 */
[----:B------:R-:W-:Y:S01]  /*0ee0*/  UMOV UR38, URZ ;  /* 0x0000003f00267c82 */ /* 0x000fe20008000000 */
[----:B------:R-:W-:Y:S01]  /*0ef0*/  UIADD3 UR4, UR4, 0x7f, URZ ;  /* 0x0000007f04047890 */ /* 0x000fe2000fffe03f */
[----:B------:R-:W-:-:S03]  /*0f00*/  UMOV UR39, URZ ;  /* 0x0000003f00277c82 */ /* 0x000fc60008000000 */
[----:B------:R-:W-:-:S04]  /*0f10*/  USHF.R.S32.HI UR5, URZ, 0x1f, UR4 ;  /* 0x0000001f3f057899 */ /* 0x000fc80008011404 */
[----:B------:R-:W-:-:S04]  /*0f20*/  ULEA.HI UR5, UR5, UR4, URZ, 0x7 ;  /* 0x0000000405057291 */ /* 0x000fc8000f8f383f */
[----:B------:R-:W-:-:S12]  /*0f30*/  USHF.R.S32.HI UR40, URZ, 0x7, UR5 ;  /* 0x000000073f287899 */ /* 0x000fd80008011405 */
.L_x_162:
[----:B------:R-:W-:Y:S01]  /*0f40*/  LOP3.LUT R0, R18, 0x80, RZ, 0xc0, !PT ;  /* 0x0000008012007812 */ /* 0x000fe200078ec0ff */
[----:B------:R-:W2:Y:S01]  /*0f50*/  S2UR UR7, SR_CgaCtaId ;  /* 0x00000000000779c3 */ /* 0x000ea20000008800 */
[----:B------:R-:W-:Y:S02]  /*0f60*/  UMOV UR6, 0x400 ;  /* 0x0000040000067882 */ /* 0x000fe40000000000 */
[----:B------:R-:W-:-:S06]  /*0f70*/  SHF.R.U32.HI R0, RZ, 0x7, R0 ;  /* 0x00000007ff007819 */ /* 0x000fcc0000011600 */
[----:B---3--:R-:W3:Y:S01]  /*0f80*/  SHFL.IDX PT, R0, R0, RZ, 0x1f ;  /* 0x00001fff00007589 */ /* 0x008ee200000e0000 */
[----:B--2---:R-:W-:Y:S01]  /*0f90*/  ULEA UR6, UR7, UR6, 0x18 ;  /* 0x0000000607067291 */ /* 0x004fe2000f8ec03f */
[----:B---3--:R-:W-:-:S13]  /*0fa0*/  R2UR UR4, R0 ;  /* 0x00000000000472ca */ /* 0x008fda00000e0000 */
[----:B------:R-:W-:-:S04]  /*0fb0*/  ULEA.HI UR5, UR4, UR4, URZ, 0x1 ;  /* 0x0000000404057291 */ /* 0x000fc8000f8f083f */
[----:B------:R-:W-:-:S04]  /*0fc0*/  ULOP3.LUT UR5, UR5, 0x7fffe, URZ, 0xc0, !UPT ;  /* 0x0007fffe05057892 */ /* 0x000fc8000f8ec03f */
[----:B------:R-:W-:-:S03]  /*0fd0*/  UIADD3 UR5, UR4, -UR5, URZ ;  /* 0x8000000504057290 */ /* 0x000fc6000fffe03f */
[----:B------:R-:W-:Y:S01]  /*0fe0*/  ULDC UR4, c[0x0][0x28c] ;  /* 0x0000a30000047ab9 */ /* 0x000fe20000000800 */
[----:B------:R-:W-:Y:S01]  /*0ff0*/  ULEA UR5, UR5, UR6, 0xd ;  /* 0x0000000605057291 */ /* 0x000fe2000f8e683f */
[----:B------:R-:W-:-:S03]  /*1000*/  ISETP.LT.AND P0, PT, RZ, UR4, PT ;  /* 0x00000004ff007c0c */ /* 0x000fc6000bf01270 */
[----:B------:R-:W-:-:S04]  /*1010*/  UIADD3 UR5, UR5, 0x100, URZ ;  /* 0x0000010005057890 */ /* 0x000fc8000fffe03f */
[----:B------:R-:W-:-:S04]  /*1020*/  USHF.R.U32.HI UR5, URZ, 0x4, UR5 ;  /* 0x000000043f057899 */ /* 0x000fc80008011605 */
[----:B------:R-:W-:-:S04]  /*1030*/  ULOP3.LUT UR5, UR5, 0x3fff, URZ, 0xc0, !UPT ;  /* 0x00003fff05057892 */ /* 0x000fc8000f8ec03f */
[----:B------:R-:W-:Y:S01]  /*1040*/  ULOP3.LUT UR41, UR5, 0x10000, URZ, 0xfc, !UPT ;  /* 0x0001000005297892 */ /* 0x000fe2000f8efc3f */
[----:B01--4-:R-:W-:Y:S11]  /*1050*/  @P0 BRA `(.L_x_13) ;  /* 0x0000000000400947 */ /* 0x013ff60003800000 */
[----:B------:R-:W-:Y:S01]  /*1060*/  MOV R0, 0x0 ;  /* 0x0000000000007802 */ /* 0x000fe20000000f00 */
[----:B------:R-:W-:Y:S01]  /*1070*/  ULDC.64 UR4, c[0x4][0x68] ;  /* 0x01001a0000047ab9 */ /* 0x000fe20000000a00 */
[----:B------:R-:W-:Y:S01]  /*1080*/  ULDC.64 UR6, c[0x4][0x8] ;  /* 0x0100020000067ab9 */ /* 0x000fe20000000a00 */
[----:B01----:R-:W-:Y:S01]  /*1090*/  IMAD.U32 R4, RZ, RZ, UR4 ;  /* 0x00000004ff047e24 */ /* 0x003fe2000f8e00ff */
[----:B------:R0:W1:Y:S01]  /*10a0*/  LDC.64 R14, c[0x4][R0] ;  /* 0x01000000000e7b82 */ /* 0x0000620000000a00 */
[----:B------:R-:W-:Y:S01]  /*10b0*/  IMAD.U32 R5, RZ, RZ, UR5 ;  /* 0x00000005ff057e24 */ /* 0x000fe2000f8e00ff */
[----:B------:R-:W-:Y:S01]  /*10c0*/  ULDC.64 UR4, c[0x4][0x70] ;  /* 0x01001c0000047ab9 */ /* 0x000fe20000000a00 */
[----:B------:R-:W-:Y:S02]  /*10d0*/  IMAD.U32 R10, RZ, RZ, UR6 ;  /* 0x00000006ff0a7e24 */ /* 0x000fe4000f8e00ff */
[----:B------:R-:W-:Y:S02]  /*10e0*/  IMAD.U32 R6, RZ, RZ, UR4 ;  /* 0x00000004ff067e24 */ /* 0x000fe4000f8e00ff */
[----:B------:R-:W-:-:S02]  /*10f0*/  IMAD.U32 R7, RZ, RZ, UR5 ;  /* 0x00000005ff077e24 */ /* 0x000fc4000f8e00ff */
[----:B------:R-:W-:Y:S02]  /*1100*/  IMAD.U32 R11, RZ, RZ, UR7 ;  /* 0x00000007ff0b7e24 */ /* 0x000fe4000f8e00ff */
[----:B------:R-:W-:Y:S02]  /*1110*/  IMAD.MOV.U32 R8, RZ, RZ, 0x1e1 ;  /* 0x000001e1ff087424 */ /* 0x000fe400078e00ff */
[----:B------:R-:W-:Y:S02]  /*1120*/  IMAD.MOV.U32 R12, RZ, RZ, 0x1 ;  /* 0x00000001ff0c7424 */ /* 0x000fe400078e00ff */
[----:B0-----:R-:W-:-:S07]  /*1130*/  IMAD.MOV.U32 R13, RZ, RZ, RZ ;  /* 0x000000ffff0d7224 */ /* 0x001fce00078e00ff */
[----:B------:R-:W-:-:S07]  /*1140*/  LEPC R20, `(.L_x_13) ;  /* 0x000000001014794e */ /* 0x000fce0000000000 */
[----:B-1---5:R-:W-:Y:S05]  /*1150*/  CALL.ABS.NOINC R14 ;  /* 0x000000000e007343 */ /* 0x022fea0003c00000 */
.L_x_13:
[----:B------:R-:W-:-:S04]  /*1160*/  LOP3.LUT R0, R19, 0x1, RZ, 0xfc, !PT ;  /* 0x0000000113007812 */ /* 0x000fc800078efcff */
[----:B------:R-:W-:-:S13]  /*1170*/  ISETP.NE.AND P0, PT, R0, 0x3, PT ;  /* 0x000000030000780c */ /* 0x000fda0003f05270 */
[----:B------:R-:W-:Y:S05]  /*1180*/  @!P0 BRA `(.L_x_14) ;  /* 0x0000000000048947 */ /* 0x000fea0003800000 */
[----:B------:R-:W-:Y:S01]  /*1190*/  BPT.TRAP 0x1 ;  /* 0x000000040000795c */ /* 0x000fe20000300000 */
.L_x_14:
[----:B------:R-:W2:Y:S01]  /*11a0*/  S2UR UR5, SR_CgaCtaId ;  /* 0x00000000000579c3 */ /* 0x000ea20000008800 */
[----:B------:R-:W-:Y:S01]  /*11b0*/  UMOV UR4, 0x400 ;  /* 0x0000040000047882 */ /* 0x000fe20000000000 */
[----:B------:R-:W-:Y:S02]  /*11c0*/  IMAD.U32 R0, RZ, RZ, UR38 ;  /* 0x00000026ff007e24 */ /* 0x000fe4000f8e00ff */
[----:B------:R-:W-:-:S03]  /*11d0*/  IMAD.U32 R3, RZ, RZ, UR39 ;  /* 0x00000027ff037e24 */ /* 0x000fc6000f8e00ff */
[----:B------:R-:W-:Y:S01]  /*11e0*/  SHF.L.U32 R0, R0, 0x1f, RZ ;  /* 0x0000001f00007819 */ /* 0x000fe200000006ff */
[----:B--2---:R-:W-:-:S06]  /*11f0*/  ULEA UR4, UR5, UR4, 0x18 ;  /* 0x0000000405047291 */ /* 0x004fcc000f8ec03f */
[----:B------:R-:W-:-:S04]  /*1200*/  IMAD.U32 R6, RZ, RZ, UR4 ;  /* 0x00000004ff067e24 */ /* 0x000fc8000f8e00ff */
[----:B------:R-:W-:-:S04]  /*1210*/  IMAD R3, R3, 0x8, R6 ;  /* 0x0000000803037824 */ /* 0x000fc800078e0206 */
[----:B------:R2:W3:Y:S01]  /*1220*/  SYNCS.PHASECHK.TRANS64.TRYWAIT P1, [R3+URZ], R0 ;  /* 0x00000000030075a7 */ /* 0x0004e2000802017f */
[----:B------:R-:W-:Y:S05]  /*1230*/  @!P0 BRA `(.L_x_15) ;  /* 0x0000000000048947 */ /* 0x000fea0003800000 */
[----:B------:R-:W-:Y:S01]  /*1240*/  BPT.TRAP 0x1 ;  /* 0x000000040000795c */ /* 0x000fe20000300000 */
.L_x_15:
[----:B---3--:R-:W-:Y:S05]  /*1250*/  @P1 BRA `(.L_x_16) ;  /* 0x0000000000081947 */ /* 0x008fea0003800000 */
[----:B------:R-:W3:Y:S02]  /*1260*/  SYNCS.PHASECHK.TRANS64.TRYWAIT P1, [R3+URZ], R0 ;  /* 0x00000000030075a7 */ /* 0x000ee4000802017f */
[----:B---3--:R-:W-:Y:S05]  /*1270*/  @!P1 BRA `(.L_x_17) ;  /* 0x0000005c00d09947 */ /* 0x008fea0003800000 */
.L_x_16:
[----:B------:R-:W-:-:S04]  /*1280*/  UISETP.LT.AND UP0, UPT, UR40, 0x1, UPT ;  /* 0x000000012800788c */ /* 0x000fc8000bf01270 */
[----:B------:R-:W-:-:S06]  /*1290*/  USEL UR4, UR40, 0x1, UP0 ;  /* 0x0000000128047887 */ /* 0x000fcc0008000000 */
[----:B--23--:R-:W-:Y:S01]  /*12a0*/  IMAD.U32 R0, RZ, RZ, UR4 ;  /* 0x00000004ff007e24 */ /* 0x00cfe2000f8e00ff */
[----:B------:R-:W-:Y:S05]  /*12b0*/  WARPSYNC.ALL ;  /* 0x0000000000007948 */ /* 0x000fea0003800000 */
[----:B------:R-:W-:-:S04]  /*12c0*/  IADD3 R0, -R0, UR40, RZ ;  /* 0x0000002800007c10 */ /* 0x000fc8000fffe1ff */
[----:B------:R-:W-:Y:S02]  /*12d0*/  ISETP.GE.AND P1, PT, R0, 0x1, PT ;  /* 0x000000010000780c */ /* 0x000fe40003f26270 */
[----:B------:R-:W-:Y:S01]  /*12e0*/  R2UR UR4, R6 ;  /* 0x00000000060472ca */ /* 0x000fe200000e0000 */
[----:B------:R-:W-:Y:S01]  /*12f0*/  ULEA UR6, UR39, UR41, 0xb ;  /* 0x0000002927067291 */ /* 0x000fe2000f8e583f */
[----:B------:R-:W-:Y:S01]  /*1300*/  WARPGROUP.ARRIVE ;  /* 0x00000000000079c5 */ /* 0x000fe20000000000 */
[----:B------:R-:W-:Y:S01]  /*1310*/  UMOV UR9, 0x40000040 ;  /* 0x4000004000097882 */ /* 0x000fe20000000000 */
[----:B------:R-:W-:Y:S01]  /*1320*/  UMOV UR11, 0x40000040 ;  /* 0x40000040000b7882 */ /* 0x000fe20000000000 */
[----:B------:R-:W-:-:S03]  /*1330*/  UIADD3 UR7, UR6, 0x400, URZ ;  /* 0x0000040006077890 */ /* 0x000fc6000fffe03f */
[----:B------:R-:W-:-:S05]  /*1340*/  UMOV UR8, UR6 ;  /* 0x0000000600087c82 */ /* 0x000fca0008000000 */
[----:B------:R-:W-:-:S04]  /*1350*/  UIADD3 UR4, UR4, 0x28100, URZ ;  /* 0x0002810004047890 */ /* 0x000fc8000fffe03f */
[----:B------:R-:W-:-:S04]  /*1360*/  USHF.R.U32.HI UR4, URZ, 0x4, UR4 ;  /* 0x000000043f047899 */ /* 0x000fc80008011604 */
[----:B------:R-:W-:-:S04]  /*1370*/  ULOP3.LUT UR4, UR4, 0x3fff, URZ, 0xc0, !UPT ;  /* 0x00003fff04047892 */ /* 0x000fc8000f8ec03f */
[----:B------:R-:W-:-:S04]  /*1380*/  ULOP3.LUT UR4, UR4, 0x10000, URZ, 0xfc, !UPT ;  /* 0x0001000004047892 */ /* 0x000fc8000f8efc3f */
[----:B------:R-:W-:-:S07]  /*1390*/  ULEA UR5, UR39, UR4, 0x9 ;  /* 0x0000000427057291 */ /* 0x000fce000f8e483f */
[----:B------:R-:W-:Y:S02]  /*13a0*/  UMOV UR10, UR5 ;  /* 0x00000005000a7c82 */ /* 0x000fe40008000000 */
[----:B------:R-:W-:Y:S01]  /*13b0*/  IGMMA.64x64x32.S8.S8 R56, gdesc[UR8], RZ, !UPT, gsb0 ;  /* 0x01e00000083879f1 */ /* 0x000fe2000c0410ff */
[----:B------:R-:W-:Y:S01]  /*13c0*/  UMOV UR8, UR7 ;  /* 0x0000000700087c82 */ /* 0x000fe20008000000 */
[----:B------:R-:W-:Y:S01]  /*13d0*/  UMOV UR9, 0x40000040 ;  /* 0x4000004000097882 */ /* 0x000fe20000000000 */
[----:B------:R-:W-:Y:S01]  /*13e0*/  UIADD3 UR7, UR6, 0x402, URZ ;  /* 0x0000040206077890 */ /* 0x000fe2000fffe03f */
[----:B------:R-:W-:Y:S02]  /*13f0*/  WARPGROUP.DEPBAR.LE gsb0, 0x0 ;  /* 0x00008000000079c5 */ /* 0x000fe40000010000 */
[----:B------:R-:W-:-:S06]  /*1400*/  WARPGROUP.ARRIVE ;  /* 0x00000000000079c5 */ /* 0x000fcc0000000000 */
[----:B------:R-:W-:Y:S01]  /*1410*/  IGMMA.64x64x32.S8.S8 R24, gdesc[UR8], RZ, !UPT, gsb0 ;  /* 0x01e00000081879f1 */ /* 0x000fe2000c0410ff */
[----:B------:R-:W-:Y:S02]  /*1420*/  UIADD3 UR8, UR6, 0x2, URZ ;  /* 0x0000000206087890 */ /* 0x000fe4000fffe03f */
[----:B------:R-:W-:Y:S01]  /*1430*/  UIADD3 UR10, UR5, 0x2, URZ ;  /* 0x00000002050a7890 */ /* 0x000fe2000fffe03f */
[----:B------:R-:W-:Y:S01]  /*1440*/  UMOV UR9, 0x40000040 ;  /* 0x4000004000097882 */ /* 0x000fe20000000000 */
[----:B------:R-:W-:Y:S01]  /*1450*/  UMOV UR11, 0x40000040 ;  /* 0x40000040000b7882 */ /* 0x000fe20000000000 */
[----:B------:R-:W-:Y:S02]  /*1460*/  WARPGROUP.DEPBAR.LE gsb0, 0x0 ;  /* 0x00008000000079c5 */ /* 0x000fe40000010000 */
[----:B------:R-:W-:-:S06]  /*1470*/  WARPGROUP.ARRIVE ;  /* 0x00000000000079c5 */ /* 0x000fcc0000000000 */
[----:B------:R-:W-:Y:S01]  /*1480*/  IGMMA.64x64x32.S8.S8 R56, gdesc[UR8], R56, gsb0 ;  /* 0x01e00000083879f1 */ /* 0x000fe20008041038 */
[----:B------:R-:W-:Y:S01]  /*1490*/  UMOV UR8, UR7 ;  /* 0x0000000700087c82 */ /* 0x000fe20008000000 */
[----:B------:R-:W-:Y:S01]  /*14a0*/  UMOV UR9, 0x40000040 ;  /* 0x4000004000097882 */ /* 0x000fe20000000000 */
[----:B------:R-:W-:Y:S01]  /*14b0*/  UIADD3 UR7, UR6, 0x404, URZ ;  /* 0x0000040406077890 */ /* 0x000fe2000fffe03f */
[----:B------:R-:W-:Y:S02]  /*14c0*/  WARPGROUP.DEPBAR.LE gsb0, 0x0 ;  /* 0x00008000000079c5 */ /* 0x000fe40000010000 */
[----:B------:R-:W-:-:S06]  /*14d0*/  WARPGROUP.ARRIVE ;  /* 0x00000000000079c5 */ /* 0x000fcc0000000000 */
[----:B------:R-:W-:Y:S01]  /*14e0*/  IGMMA.64x64x32.S8.S8 R24, gdesc[UR8], R24, gsb0 ;  /* 0x01e00000081879f1 */ /* 0x000fe20008041018 */
        /* <DEDUP_REMOVED lines=9> */
[----:B------:R-:W-:Y:S02]  /*1580*/  WARPGROUP.DEPBAR.LE gsb0, 0x0 ;  /* 0x00008000000079c5 */ /* 0x000fe40000010000 */
[----:B------:R-:W-:-:S06]  /*1590*/  WARPGROUP.ARRIVE ;  /* 0x00000000000079c5 */ /* 0x000fcc0000000000 */
[----:B------:R-:W-:Y:S01]  /*15a0*/  IGMMA.64x64x32.S8.S8 R24, gdesc[UR8], R24, gsb0 ;  /* 0x01e00000081879f1 */ /* 0x000fe20008041018 */
[----:B------:R-:W-:Y:S02]  /*15b0*/  UIADD3 UR8, UR6, 0x6, URZ ;  /* 0x0000000606087890 */ /* 0x000fe4000fffe03f */
[----:B------:R-:W-:Y:S01]  /*15c0*/  UIADD3 UR10, UR5, 0x6, URZ ;  /* 0x00000006050a7890 */ /* 0x000fe2000fffe03f */
[----:B------:R-:W-:Y:S01]  /*15d0*/  UMOV UR9, 0x40000040 ;  /* 0x4000004000097882 */ /* 0x000fe20000000000 */
[----:B------:R-:W-:Y:S01]  /*15e0*/  UMOV UR11, 0x40000040 ;  /* 0x40000040000b7882 */ /* 0x000fe20000000000 */
[----:B------:R-:W-:Y:S01]  /*15f0*/  UIADD3 UR6, UR6, 0x406, URZ ;  /* 0x0000040606067890 */ /* 0x000fe2000fffe03f */
[----:B------:R-:W-:Y:S02]  /*1600*/  WARPGROUP.DEPBAR.LE gsb0, 0x0 ;  /* 0x00008000000079c5 */ /* 0x000fe40000010000 */
[----:B------:R-:W-:-:S06]  /*1610*/  WARPGROUP.ARRIVE ;  /* 0x00000000000079c5 */ /* 0x000fcc0000000000 */
[----:B------:R-:W-:Y:S01]  /*1620*/  IGMMA.64x64x32.S8.S8 R56, gdesc[UR8], R56, gsb0 ;  /* 0x01e00000083879f1 */ /* 0x000fe20008041038 */
[----:B------:R-:W-:Y:S01]  /*1630*/  UMOV UR8, UR6 ;  /* 0x0000000600087c82 */ /* 0x000fe20008000000 */
[----:B------:R-:W-:Y:S01]  /*1640*/  UMOV UR9, 0x40000040 ;  /* 0x4000004000097882 */ /* 0x000fe20000000000 */
[----:B------:R-:W-:Y:S02]  /*1650*/  WARPGROUP.DEPBAR.LE gsb0, 0x0 ;  /* 0x00008000000079c5 */ /* 0x000fe40000010000 */
[----:B------:R-:W-:-:S06]  /*1660*/  WARPGROUP.ARRIVE ;  /* 0x00000000000079c5 */ /* 0x000fcc0000000000 */
[----:B------:R-:W-:Y:S03]  /*1670*/  IGMMA.64x64x32.S8.S8 R24, gdesc[UR8], R24, gsb0 ;  /* 0x01e00000081879f1 */ /* 0x000fe60008041018 */
[----:B------:R-:W-:Y:S02]  /*1680*/  WARPGROUP.DEPBAR.LE gsb0, 0x0 ;  /* 0x00008000000079c5 */ /* 0x000fe40000010000 */
[----:B------:R-:W-:Y:S05]  /*1690*/  @!P1 BRA `(.L_x_18) ;  /* 0x0000000400809947 */ /* 0x000fea0003800000 */
[----:B------:R-:W-:Y:S02]  /*16a0*/  UIADD3 UR5, UR39, 0x1, URZ ;  /* 0x0000000127057890 */ /* 0x000fe4000fffe03f */
[----:B------:R-:W-:Y:S02]  /*16b0*/  IMAD.U32 R3, RZ, RZ, UR39 ;  /* 0x00000027ff037e24 */ /* 0x000fe4000f8e00ff */
[----:B------:R-:W-:-:S04]  /*16c0*/  UISETP.NE.AND UP0, UPT, UR5, 0x5, UPT ;  /* 0x000000050500788c */ /* 0x000fc8000bf05270 */
[----:B------:R-:W-:Y:S02]  /*16d0*/  USEL UR6, URZ, 0x1, UP0 ;  /* 0x000000013f067887 */ /* 0x000fe40008000000 */
[----:B------:R-:W-:Y:S02]  /*16e0*/  USEL UR5, UR5, URZ, UP0 ;  /* 0x0000003f05057287 */ /* 0x000fe40008000000 */
[----:B------:R-:W-:-:S06]  /*16f0*/  ULOP3.LUT UR6, UR38, UR6, URZ, 0x3c, !UPT ;  /* 0x0000000626067292 */ /* 0x000fcc000f8e3c3f */
[----:B------:R-:W-:-:S07]  /*1700*/  IMAD.U32 R7, RZ, RZ, UR6 ;  /* 0x00000006ff077e24 */ /* 0x000fce000f8e00ff */
.L_x_25:
[----:B------:R-:W-:Y:S05]  /*1710*/  @!P0 BRA `(.L_x_19) ;  /* 0x0000000000048947 */ /* 0x000fea0003800000 */
[----:B------:R-:W-:Y:S01]  /*1720*/  BPT.TRAP 0x1 ;  /* 0x000000040000795c */ /* 0x000fe20000300000 */
.L_x_19:
[----:B------:R-:W2:Y:S01]  /*1730*/  S2UR UR7, SR_CgaCtaId ;  /* 0x00000000000779c3 */ /* 0x000ea20000008800 */
[----:B------:R-:W-:Y:S01]  /*1740*/  UMOV UR6, 0x400 ;  /* 0x0000040000067882 */ /* 0x000fe20000000000 */
[----:B01----:R-:W-:Y:S01]  /*1750*/  IMAD.U32 R5, RZ, RZ, UR5 ;  /* 0x00000005ff057e24 */ /* 0x003fe2000f8e00ff */
[----:B------:R-:W-:Y:S01]  /*1760*/  SHF.L.U32 R4, R7, 0x1f, RZ ;  /* 0x0000001f07047819 */ /* 0x000fe200000006ff */
[----:B--2---:R-:W-:-:S06]  /*1770*/  ULEA UR6, UR7, UR6, 0x18 ;  /* 0x0000000607067291 */ /* 0x004fcc000f8ec03f */
[----:B------:R-:W-:-:S04]  /*1780*/  IMAD.U32 R6, RZ, RZ, UR6 ;  /* 0x00000006ff067e24 */ /* 0x000fc8000f8e00ff */
[----:B------:R-:W-:-:S04]  /*1790*/  IMAD R5, R5, 0x8, R6 ;  /* 0x0000000805057824 */ /* 0x000fc800078e0206 */
[----:B------:R0:W1:Y:S01]  /*17a0*/  SYNCS.PHASECHK.TRANS64.TRYWAIT P1, [R5+URZ], R4 ;  /* 0x00000004050075a7 */ /* 0x000062000802017f */
[----:B------:R-:W-:Y:S05]  /*17b0*/  @!P0 BRA `(.L_x_20) ;  /* 0x0000000000048947 */ /* 0x000fea0003800000 */
[----:B------:R-:W-:Y:S01]  /*17c0*/  BPT.TRAP 0x1 ;  /* 0x000000040000795c */ /* 0x000fe20000300000 */
.L_x_20:
[----:B-1----:R-:W-:Y:S05]  /*17d0*/  @P1 BRA `(.L_x_21) ;  /* 0x0000000000081947 */ /* 0x002fea0003800000 */
[----:B------:R-:W1:Y:S02]  /*17e0*/  SYNCS.PHASECHK.TRANS64.TRYWAIT P1, [R5+URZ], R4 ;  /* 0x00000004050075a7 */ /* 0x000e64000802017f */
[----:B-1----:R-:W-:Y:S05]  /*17f0*/  @!P1 BRA `(.L_x_22) ;  /* 0x0000005800849947 */ /* 0x002fea0003800000 */
.L_x_21:
[----:B------:R-:W-:Y:S01]  /*1800*/  ULEA UR6, UR5, UR4, 0x9 ;  /* 0x0000000405067291 */ /* 0x000fe2000f8e483f */
[----:B------:R-:W-:Y:S01]  /*1810*/  WARPGROUP.ARRIVE ;  /* 0x00000000000079c5 */ /* 0x000fe20000000000 */
[----:B------:R-:W-:Y:S01]  /*1820*/  ULEA UR7, UR5, UR41, 0xb ;  /* 0x0000002905077291 */ /* 0x000fe2000f8e583f */
[----:B------:R-:W-:Y:S01]  /*1830*/  UMOV UR11, 0x40000040 ;  /* 0x40000040000b7882 */ /* 0x000fe20000000000 */
[----:B------:R-:W-:Y:S02]  /*1840*/  UMOV UR9, 0x40000040 ;  /* 0x4000004000097882 */ /* 0x000fe40000000000 */
[----:B------:R-:W-:Y:S01]  /*1850*/  UIADD3 UR12, UR7, 0x400, URZ ;  /* 0x00000400070c7890 */ /* 0x000fe2000fffe03f */
[----:B------:R-:W-:Y:S02]  /*1860*/  UMOV UR10, UR6 ;  /* 0x00000006000a7c82 */ /* 0x000fe40008000000 */
[----:B------:R-:W-:Y:S02]  /*1870*/  UMOV UR8, UR7 ;  /* 0x0000000700087c82 */ /* 0x000fe40008000000 */
[----:B------:R-:W-:Y:S01]  /*1880*/  IGMMA.64x64x32.S8.S8 R56, gdesc[UR8], R56, gsb0 ;  /* 0x01e00000083879f1 */ /* 0x000fe20008041038 */
[----:B------:R-:W-:Y:S01]  /*1890*/  UMOV UR9, 0x40000040 ;  /* 0x4000004000097882 */ /* 0x000fe20000000000 */
[----:B------:R-:W-:Y:S01]  /*18a0*/  UMOV UR8, UR12 ;  /* 0x0000000c00087c82 */ /* 0x000fe20008000000 */
[----:B------:R-:W-:Y:S01]  /*18b0*/  UIADD3 UR12, UR7, 0x402, URZ ;  /* 0x00000402070c7890 */ /* 0x000fe2000fffe03f */
[----:B------:R-:W-:-:S02]  /*18c0*/  WARPGROUP.DEPBAR.LE gsb0, 0x0 ;  /* 0x00008000000079c5 */ /* 0x000fc40000010000 */
        /* <DEDUP_REMOVED lines=42> */
[----:B------:R-:W-:Y:S01]  /*1b70*/  BPT.TRAP 0x1 ;  /* 0x000000040000795c */ /* 0x000fe20000300000 */
.L_x_23:
[----:B01----:R-:W-:Y:S01]  /*1b80*/  IMAD R4, R3, 0x8, R6 ;  /* 0x0000000803047824 */ /* 0x003fe200078e0206 */
[----:B------:R-:W-:-:S03]  /*1b90*/  ISETP.GT.U32.AND P1, PT, R19, 0x1, PT ;  /* 0x000000011300780c */ /* 0x000fc60003f24070 */
[----:B------:R-:W-:-:S05]  /*1ba0*/  VIADD R4, R4, 0x28 ;  /* 0x0000002804047836 */ /* 0x000fca0000000000 */
[----:B------:R-:W-:-:S04]  /*1bb0*/  PRMT R4, RZ, 0x654, R4 ;  /* 0x00000654ff047816 */ /* 0x000fc80000000004 */
[----:B------:R0:W-:Y:S01]  /*1bc0*/  SYNCS.ARRIVE.TRANS64.RED.A1T0 RZ, [R4+URZ], RZ ;  /* 0x000000ff04ff79a7 */ /* 0x0001e2000810043f */
[----:B------:R-:W-:Y:S05]  /*1bd0*/  @P1 BRA `(.L_x_24) ;  /* 0x0000000000041947 */ /* 0x000fea0003800000 */
[----:B------:R-:W-:Y:S01]  /*1be0*/  BPT.TRAP 0x1 ;  /* 0x000000040000795c */ /* 0x000fe20000300000 */
.L_x_24:
[----:B------:R-:W-:Y:S01]  /*1bf0*/  UIADD3 UR5, UR5, 0x1, URZ ;  /* 0x0000000105057890 */ /* 0x000fe2000fffe03f */
[C---:B------:R-:W-:Y:S01]  /*1c00*/  ISETP.GT.AND P2, PT, R0.reuse, 0x1, PT ;  /* 0x000000010000780c */ /* 0x040fe20003f44270 */
[----:B------:R-:W-:Y:S02]  /*1c10*/  VIADD R3, R3, 0x1 ;  /* 0x0000000103037836 */ /* 0x000fe40000000000 */
[----:B------:R-:W-:Y:S01]  /*1c20*/  UISETP.NE.AND UP0, UPT, UR5, 0x5, UPT ;  /* 0x000000050500788c */ /* 0x000fe2000bf05270 */
[----:B------:R-:W-:Y:S02]  /*1c30*/  VIADD R0, R0, 0xffffffff ;  /* 0xffffffff00007836 */ /* 0x000fe40000000000 */
[C---:B------:R-:W-:Y:S01]  /*1c40*/  ISETP.NE.AND P1, PT, R3.reuse, 0x5, PT ;  /* 0x000000050300780c */ /* 0x040fe20003f25270 */
[----:B------:R-:W-:Y:S02]  /*1c50*/  USEL UR6, URZ, 0x1, UP0 ;  /* 0x000000013f067887 */ /* 0x000fe40008000000 */
[----:B------:R-:W-:Y:S01]  /*1c60*/  USEL UR5, UR5, URZ, UP0 ;  /* 0x0000003f05057287 */ /* 0x000fe20008000000 */
[----:B------:R-:W-:-:S03]  /*1c70*/  SEL R3, R3, RZ, P1 ;  /* 0x000000ff03037207 */ /* 0x000fc60000800000 */
[----:B------:R-:W-:Y:S01]  /*1c80*/  LOP3.LUT R7, R7, UR6, RZ, 0x3c, !PT ;  /* 0x0000000607077c12 */ /* 0x000fe2000f8e3cff */
[----:B------:R-:W-:Y:S07]  /*1c90*/  @P2 BRA `(.L_x_25) ;  /* 0xfffffff8009c2947 */ /* 0x000fee000383ffff */
.L_x_18:
[----:B------:R-:W2:Y:S02]  /*1ca0*/  LDC R0, c[0x0][0x28c] ;  /* 0x0000a300ff007b82 */ /* 0x000ea40000000800 */
[----:B--2---:R-:W-:-:S13]  /*1cb0*/  ISETP.GE.AND P1, PT, R0, 0x1, PT ;  /* 0x000000010000780c */ /* 0x004fda0003f26270 */
[----:B------:R-:W-:Y:S05]  /*1cc0*/  @!P1 BRA `(.L_x_26) ;  /* 0x0000000000409947 */ /* 0x000fea0003800000 */
[----:B------:R-:W-:Y:S05]  /*1cd0*/  @!P0 BRA `(.L_x_27) ;  /* 0x0000000000048947 */ /* 0x000fea0003800000 */
[----:B------:R-:W-:Y:S01]  /*1ce0*/  BPT.TRAP 0x1 ;  /* 0x000000040000795c */ /* 0x000fe20000300000 */
.L_x_27:
[----:B------:R-:W-:Y:S01]  /*1cf0*/  UISETP.LT.AND UP0, UPT, UR40, 0x1, UPT ;  /* 0x000000012800788c */ /* 0x000fe2000bf01270 */
[----:B------:R-:W-:-:S03]  /*1d00*/  ISETP.GT.U32.AND P0, PT, R19, 0x1, PT ;  /* 0x000000011300780c */ /* 0x000fc60003f04070 */
[----:B------:R-:W-:-:S04]  /*1d10*/  USEL UR6, UR40, 0x1, UP0 ;  /* 0x0000000128067887 */ /* 0x000fc80008000000 */
[----:B------:R-:W-:-:S04]  /*1d20*/  UIADD3 UR6, UR39, UR40, -UR6 ;  /* 0x0000002827067290 */ /* 0x000fc8000fffe806 */
[----:B------:R-:W-:-:S04]  /*1d30*/  UIMAD.WIDE.U32 UR4, UR6, -0x33333333, URZ ;  /* 0xcccccccd060478a5 */ /* 0x000fc8000f8e003f */
[----:B------:R-:W-:-:S04]  /*1d40*/  USHF.R.U32.HI UR4, URZ, 0x2, UR5 ;  /* 0x000000023f047899 */ /* 0x000fc80008011605 */
[----:B------:R-:W-:-:S06]  /*1d50*/  UIMAD UR6, UR4, -0x5, UR6 ;  /* 0xfffffffb040678a4 */ /* 0x000fcc000f8e0206 */
[----:B------:R-:W-:-:S04]  /*1d60*/  IMAD.U32 R3, RZ, RZ, UR6 ;  /* 0x00000006ff037e24 */ /* 0x000fc8000f8e00ff */
[----:B------:R-:W-:-:S04]  /*1d70*/  IMAD R0, R3, 0x8, R6 ;  /* 0x0000000803007824 */ /* 0x000fc800078e0206 */
[----:B------:R-:W-:-:S05]  /*1d80*/  VIADD R0, R0, 0x28 ;  /* 0x0000002800007836 */ /* 0x000fca0000000000 */
[----:B------:R-:W-:-:S04]  /*1d90*/  PRMT R0, RZ, 0x654, R0 ;  /* 0x00000654ff007816 */ /* 0x000fc80000000000 */
[----:B------:R2:W-:Y:S01]  /*1da0*/  SYNCS.ARRIVE.TRANS64.RED.A1T0 RZ, [R0+URZ], RZ ;  /* 0x000000ff00ff79a7 */ /* 0x0005e2000810043f */
[----:B------:R-:W-:Y:S05]  /*1db0*/  @P0 BRA `(.L_x_26) ;  /* 0x0000000000040947 */ /* 0x000fea0003800000 */
[----:B------:R-:W-:Y:S01]  /*1dc0*/  BPT.TRAP 0x1 ;  /* 0x000000040000795c */ /* 0x000fe20000300000 */
.L_x_26:
[----:B------:R-:W3:Y:S01]  /*1dd0*/  LDC R6, c[0x0][0x288] ;  /* 0x0000a200ff067b82 */ /* 0x000ee20000000800 */
[--C-:B--2---:R-:W-:Y:S01]  /*1de0*/  SHF.R.U32.HI R0, RZ, 0x2, R18.reuse ;  /* 0x00000002ff007819 */ /* 0x104fe20000011612 */
[----:B------:R-:W-:Y:S01]  /*1df0*/  IMAD.SHL.U32 R91, R91, 0x40, RZ ;  /* 0x000000405b5b7824 */ /* 0x000fe200078e00ff */
[----:B01----:R-:W-:Y:S01]  /*1e00*/  LOP3.LUT R4, R18, 0x60, RZ, 0xc0, !PT ;  /* 0x0000006012047812 */ /* 0x003fe200078ec0ff */
[----:B------:R-:W-:Y:S01]  /*1e10*/  UIADD3 UR39, UR40, UR39, URZ ;  /* 0x0000002728277290 */ /* 0x000fe2000fffe03f */
[----:B------:R-:W-:Y:S01]  /*1e20*/  SHF.R.U32.HI R5, RZ, 0x7, R18 ;  /* 0x00000007ff057819 */ /* 0x000fe20000011612 */
[----:B------:R-:W-:Y:S01]  /*1e30*/  IMAD.SHL.U32 R9, R90, 0x100, RZ ;  /* 0x000001005a097824 */ /* 0x000fe200078e00ff */
[----:B------:R-:W-:Y:S01]  /*1e40*/  LOP3.LUT R3, R0, 0x7, RZ, 0xc0, !PT ;  /* 0x0000000700037812 */ /* 0x000fe200078ec0ff */
[----:B------:R-:W-:Y:S01]  /*1e50*/  UISETP.GT.U32.AND UP0, UPT, UR39, 0x4, UPT ;  /* 0x000000042700788c */ /* 0x000fe2000bf04070 */
[----:B------:R-:W-:Y:S01]  /*1e60*/  SHF.R.U32.HI R8, RZ, 0x1, R4 ;  /* 0x00000001ff087819 */ /* 0x000fe20000011604 */
[C---:B------:R-:W-:Y:S01]  /*1e70*/  IMAD.SHL.U32 R14, R18.reuse, 0x2, RZ ;  /* 0x00000002120e7824 */ /* 0x040fe200078e00ff */
[----:B------:R-:W-:Y:S01]  /*1e80*/  LOP3.LUT R0, R5, 0x1, RZ, 0xc0, !PT ;  /* 0x0000000105007812 */ /* 0x000fe200078ec0ff */
[----:B------:R-:W-:Y:S01]  /*1e90*/  ULDC UR7, c[0x0][0x284] ;  /* 0x0000a10000077ab9 */ /* 0x000fe20000000800 */
[----:B------:R-:W-:Y:S01]  /*1ea0*/  IADD3 R5, RZ, -R8, -R3 ;  /* 0x80000008ff057210 */ /* 0x000fe20007ffe803 */
[----:B------:R-:W-:Y:S01]  /*1eb0*/  UISETP.LT.U32.AND UP0, UPT, UR40, 0x5, UP0 ;  /* 0x000000052800788c */ /* 0x000fe20008701070 */
[----:B------:R-:W-:Y:S01]  /*1ec0*/  LOP3.LUT R4, R18, 0x3, RZ, 0xc0, !PT ;  /* 0x0000000312047812 */ /* 0x000fe200078ec0ff */
[----:B------:R-:W-:Y:S01]  /*1ed0*/  UISETP.GE.U32.AND UP1, UPT, UR40, 0x5, UPT ;  /* 0x000000052800788c */ /* 0x000fe2000bf26070 */
[----:B------:R-:W-:Y:S01]  /*1ee0*/  SHF.R.S32.HI R94, RZ, 0x1f, R89 ;  /* 0x0000001fff5e7819 */ /* 0x000fe20000011459 */
[C---:B------:R-:W-:Y:S01]  /*1ef0*/  IMAD.SHL.U32 R10, R0.reuse, 0x40, RZ ;  /* 0x00000040000a7824 */ /* 0x040fe200078e00ff */
[C---:B------:R-:W-:Y:S01]  /*1f00*/  LOP3.LUT R14, R91.reuse, 0x6, R14, 0xf8, !PT ;  /* 0x000000065b0e7812 */ /* 0x040fe200078ef80e */
[----:B------:R-:W-:Y:S01]  /*1f10*/  IMAD R100, R0, -0x40, R5 ;  /* 0xffffffc000647824 */ /* 0x000fe200078e0205 */
[----:B------:R-:W-:Y:S01]  /*1f20*/  ULDC.64 UR8, c[0x0][0x5d0] ;  /* 0x0001740000087ab9 */ /* 0x000fe20000000a00 */
[----:B------:R-:W-:Y:S01]  /*1f30*/  UIMAD.WIDE.U32 UR4, UR39, -0x33333333, URZ ;  /* 0xcccccccd270478a5 */ /* 0x000fe2000f8e003f */
[----:B------:R-:W-:Y:S01]  /*1f40*/  SHF.R.S32.HI R15, RZ, 0x1f, R14 ;  /* 0x0000001fff0f7819 */ /* 0x000fe2000001140e */
[----:B------:R-:W-:Y:S01]  /*1f50*/  USEL UR6, URZ, 0x1, !UP0 ;  /* 0x000000013f067887 */ /* 0x000fe2000c000000 */
[----:B---3--:R-:W-:Y:S01]  /*1f60*/  ISETP.GE.AND P0, PT, R91, R6, PT ;  /* 0x000000065b00720c */ /* 0x008fe20003f06270 */
[----:B------:R-:W-:Y:S01]  /*1f70*/  IMAD R0, R4, -0x2, R6 ;  /* 0xfffffffe04007824 */ /* 0x000fe200078e0206 */
[----:B------:R-:W-:Y:S01]  /*1f80*/  USHF.R.U32.HI UR4, URZ, 0x2, UR5 ;  /* 0x000000023f047899 */ /* 0x000fe20008011605 */
[----:B------:R-:W-:Y:S01]  /*1f90*/  IMAD R6, R94, UR8, RZ ;  /* 0x000000085e067c24 */ /* 0x000fe2000f8e02ff */
[----:B------:R-:W-:Y:S01]  /*1fa0*/  ISETP.GE.OR P0, PT, R9, UR7, P0 ;  /* 0x0000000709007c0c */ /* 0x000fe20008706670 */
[----:B------:R-:W-:Y:S01]  /*1fb0*/  IMAD.WIDE R4, R90, 0x100, RZ ;  /* 0x000001005a047825 */ /* 0x000fe200078e02ff */
[----:B------:R-:W-:Y:S01]  /*1fc0*/  ULOP3.LUT UR38, UR38, UR6, URZ, 0x3c, !UPT ;  /* 0x0000000626267292 */ /* 0x000fe2000f8e3c3f */
[----:B------:R-:W-:Y:S01]  /*1fd0*/  LOP3.LUT R3, R10, 0x40, R3, 0xe2, !PT ;  /* 0x000000400a037812 */ /* 0x000fe200078ee203 */
[----:B------:R-:W-:Y:S01]  /*1fe0*/  UIMAD UR39, UR4, -0x5, UR39 ;  /* 0xfffffffb042778a4 */ /* 0x000fe2000f8e0227 */
[C---:B------:R-:W-:Y:S01]  /*1ff0*/  IMAD R11, R89.reuse, UR9, R6 ;  /* 0x00000009590b7c24 */ /* 0x040fe2000f8e0206 */
[----:B------:R-:W-:Y:S01]  /*2000*/  @UP1 ULOP3.LUT UR38, UR38, 0x1, UR4, 0x78, !UPT ;  /* 0x0000000126261892 */ /* 0x000fe2000f8e7804 */
[----:B------:R-:W-:Y:S01]  /*2010*/  IMAD.WIDE.U32 R6, R89, UR8, R14 ;  /* 0x0000000859067c25 */ /* 0x000fe2000f8e000e */
[----:B------:R-:W-:-:S02]  /*2020*/  IADD3 R100, -R9, UR7, R100 ;  /* 0x0000000709647c10 */ /* 0x000fc4000fffe164 */
[----:B------:R-:W-:Y:S01]  /*2030*/  LOP3.LUT R103, R4, R3, R8, 0xfe, !PT ;  /* 0x0000000304677212 */ /* 0x000fe200078efe08 */
[----:B------:R-:W-:Y:S02]  /*2040*/  IMAD.IADD R3, R0, 0x1, -R91 ;  /* 0x0000000100037824 */ /* 0x000fe400078e0a5b */
[----:B------:R-:W-:Y:S02]  /*2050*/  IMAD.IADD R7, R7, 0x1, R11 ;  /* 0x0000000107077824 */ /* 0x000fe400078e020b */
[----:B------:R-:W-:Y:S01]  /*2060*/  IMAD.MOV.U32 R0, RZ, RZ, -0x1 ;  /* 0xffffffffff007424 */ /* 0x000fe200078e00ff */
[----:B------:R-:W-:Y:S06]  /*2070*/  @P0 BRA `(.L_x_28) ;  /* 0x0000003000f40947 */ /* 0x000fec0003800000 */
[----:B------:R-:W0:Y:S01]  /*2080*/  LDC.64 R20, c[0x0][0x5c8] ;  /* 0x00017200ff147b82 */ /* 0x000e220000000a00 */
[----:B------:R-:W-:Y:S01]  /*2090*/  ULDC.64 UR4, c[0x0][0x5c0] ;  /* 0x0001700000047ab9 */ /* 0x000fe20000000a00 */
[----:B------:R-:W-:Y:S01]  /*20a0*/  BSSY B0, `(.L_x_28) ;  /* 0x000033a000007945 */ /* 0x000fe20003800000 */
[-C--:B0-----:R-:W-:Y:S01]  /*20b0*/  IMAD R8, R5, R20.reuse, RZ ;  /* 0x0000001405087224 */ /* 0x081fe200078e02ff */
[----:B------:R-:W-:Y:S01]  /*20c0*/  SHF.L.U64.HI R13, R20, 0x7, R21 ;  /* 0x00000007140d7819 */ /* 0x000fe20000010215 */
[----:B------:R-:W-:-:S04]  /*20d0*/  IMAD.WIDE.U32 R6, R103, R20, R6 ;  /* 0x0000001467067225 */ /* 0x000fc800078e0006 */
[----:B------:R-:W-:Y:S01]  /*20e0*/  IMAD R9, R103, R21, R8 ;  /* 0x0000001567097224 */ /* 0x000fe200078e0208 */
[----:B------:R-:W-:Y:S01]  /*20f0*/  IADD3 R92, P0, R6, UR4, RZ ;  /* 0x00000004065c7c10 */ /* 0x000fe2000ff1e0ff */
[C---:B------:R-:W-:Y:S02]  /*2100*/  IMAD.SHL.U32 R11, R20.reuse, 0x80, RZ ;  /* 0x00000080140b7824 */ /* 0x040fe400078e00ff */
[----:B------:R-:W-:Y:S01]  /*2110*/  IMAD.IADD R9, R7, 0x1, R9 ;  /* 0x0000000107097824 */ /* 0x000fe200078e0209 */
[-C--:B------:R-:W-:Y:S02]  /*2120*/  LEA R6, P1, R20, R92.reuse, 0x3 ;  /* 0x0000005c14067211 */ /* 0x080fe400078218ff */
[----:B------:R-:W-:Y:S02]  /*2130*/  IADD3 R8, P2, R11, R92, RZ ;  /* 0x0000005c0b087210 */ /* 0x000fe40007f5e0ff */
[----:B------:R-:W-:Y:S02]  /*2140*/  IADD3.X R93, R9, UR5, RZ, P0, !PT ;  /* 0x00000005095d7c10 */ /* 0x000fe400087fe4ff */
[----:B-----5:R-:W-:-:S02]  /*2150*/  ISETP.NE.AND P0, PT, R23, RZ, PT ;  /* 0x000000ff1700720c */ /* 0x020fc40003f05270 */
[----:B------:R-:W-:Y:S01]  /*2160*/  LEA.HI.X R7, R20, R93, R21, 0x3, P1 ;  /* 0x0000005d14077211 */ /* 0x000fe200008f1c15 */
[----:B------:R-:W-:Y:S01]  /*2170*/  IMAD.X R9, R13, 0x1, R93, P2 ;  /* 0x000000010d097824 */ /* 0x000fe200010e065d */
[----:B------:R-:W-:-:S05]  /*2180*/  IADD3 R10, P1, R11, R6, RZ ;  /* 0x000000060b0a7210 */ /* 0x000fca0007f3e0ff */
[----:B------:R-:W-:-:S04]  /*2190*/  IMAD.X R11, R13, 0x1, R7, P1 ;  /* 0x000000010d0b7824 */ /* 0x000fc800008e0607 */
[----:B------:R-:W-:Y:S05]  /*21a0*/  @!P0 BRA `(.L_x_29) ;  /* 0x0000002400948947 */ /* 0x000fea0003800000 */
[----:B------:R-:W0:Y:S01]  /*21b0*/  LDC.64 R90, c[0x0][0x5b0] ;  /* 0x00016c00ff5a7b82 */ /* 0x000e220000000a00 */
[----:B------:R-:W-:Y:S01]  /*21c0*/  ULDC.64 UR4, c[0x0][0x5b8] ;  /* 0x00016e0000047ab9 */ /* 0x000fe20000000a00 */
[----:B------:R-:W-:Y:S01]  /*21d0*/  ISETP.GE.AND P0, PT, R100, 0x1, PT ;  /* 0x000000016400780c */ /* 0x000fe20003f06270 */
[----:B------:R-:W-:Y:S01]  /*21e0*/  IMAD R20, R94, UR4, RZ ;  /* 0x000000045e147c24 */ /* 0x000fe2000f8e02ff */
[----:B------:R-:W-:Y:S01]  /*21f0*/  BSSY B1, `(.L_x_30) ;  /* 0x0000010000017945 */ /* 0x000fe20003800000 */
[----:B------:R-:W-:Y:S01]  /*2200*/  IMAD.WIDE.U32 R14, R89, UR4, R14 ;  /* 0x00000004590e7c25 */ /* 0x000fe2000f8e000e */
[----:B------:R-:W-:Y:S02]  /*2210*/  ISETP.LT.OR P3, PT, R3, 0x1, !P0 ;  /* 0x000000010300780c */ /* 0x000fe40004761670 */
[----:B------:R-:W1:Y:S01]  /*2220*/  LDC.64 R12, c[0x0][0x5a8] ;  /* 0x00016a00ff0c7b82 */ /* 0x000e620000000a00 */
[----:B------:R-:W-:Y:S02]  /*2230*/  IMAD R21, R89, UR5, R20 ;  /* 0x0000000559157c24 */ /* 0x000fe4000f8e0214 */
[----:B------:R-:W-:-:S02]  /*2240*/  IMAD.MOV.U32 R20, RZ, RZ, R14 ;  /* 0x000000ffff147224 */ /* 0x000fc400078e000e */
[----:B------:R-:W-:Y:S02]  /*2250*/  IMAD.IADD R21, R15, 0x1, R21 ;  /* 0x000000010f157824 */ /* 0x000fe400078e0215 */
[-C--:B0-----:R-:W-:Y:S01]  /*2260*/  IMAD R96, R5, R90.reuse, RZ ;  /* 0x0000005a05607224 */ /* 0x081fe200078e02ff */
[----:B------:R-:W-:Y:S01]  /*2270*/  SHF.L.U64.HI R97, R90, 0x3, R91 ;  /* 0x000000035a617819 */ /* 0x000fe2000001025b */
[----:B------:R-:W-:-:S04]  /*2280*/  IMAD.WIDE.U32 R94, R103, R90, R20 ;  /* 0x0000005a675e7225 */ /* 0x000fc800078e0014 */
[----:B------:R-:W-:Y:S01]  /*2290*/  IMAD R101, R103, R91, R96 ;  /* 0x0000005b67657224 */ /* 0x000fe200078e0260 */
[----:B-1----:R-:W-:Y:S01]  /*22a0*/  IADD3 R94, P1, R94, R12, RZ ;  /* 0x0000000c5e5e7210 */ /* 0x002fe20007f3e0ff */
[----:B------:R-:W-:-:S03]  /*22b0*/  IMAD.SHL.U32 R96, R90, 0x8, RZ ;  /* 0x000000085a607824 */ /* 0x000fc600078e00ff */
[----:B------:R-:W-:Y:S01]  /*22c0*/  IADD3.X R95, R13, R95, R101, P1, !PT ;  /* 0x0000005f0d5f7210 */ /* 0x000fe20000ffe465 */
[----:B------:R-:W-:Y:S08]  /*22d0*/  @P3 BRA `(.L_x_31) ;  /* 0x0000000000043947 */ /* 0x000ff00003800000 */
[----:B------:R0:W5:Y:S02]  /*22e0*/  LDG.E.U8 R88, desc[UR36][R94.64] ;  /* 0x000000245e587981 */ /* 0x000164000c1e1100 */
.L_x_31:
[----:B------:R-:W-:Y:S05]  /*22f0*/  BSYNC B1 ;  /* 0x0000000000017941 */ /* 0x000fea0003800000 */
.L_x_30:
[----:B-----5:R-:W-:Y:S01]  /*2300*/  LOP3.LUT R89, R88, 0xffff, RZ, 0xc0, !PT ;  /* 0x0000ffff58597812 */ /* 0x020fe200078ec0ff */
[----:B------:R-:W-:Y:S01]  /*2310*/  IMAD.WIDE.U32 R98, R103, R90, R96 ;  /* 0x0000005a67627225 */ /* 0x000fe200078e0060 */
[----:B------:R-:W-:Y:S01]  /*2320*/  ISETP.LT.OR P4, PT, R3, 0x2, !P0 ;  /* 0x000000020300780c */ /* 0x000fe20004781670 */
[----:B------:R-:W-:Y:S01]  /*2330*/  BSSY B1, `(.L_x_32) ;  /* 0x000000e000017945 */ /* 0x000fe20003800000 */
[----:B------:R-:W-:Y:S01]  /*2340*/  PRMT R102, R89, 0x8880, RZ ;  /* 0x0000888059667816 */ /* 0x000fe200000000ff */
[----:B------:R-:W-:Y:S01]  /*2350*/  IMAD.IADD R99, R101, 0x1, R99 ;  /* 0x0000000165637824 */ /* 0x000fe200078e0263 */
[----:B------:R-:W-:Y:S02]  /*2360*/  IADD3 R98, P2, P5, R14, R12, R98 ;  /* 0x0000000c0e627210 */ /* 0x000fe40007d5e062 */
[----:B------:R-:W-:Y:S01]  /*2370*/  ISETP.GE.AND P1, PT, R100, 0x9, PT ;  /* 0x000000096400780c */ /* 0x000fe20003f26270 */
[----:B------:R-:W-:Y:S01]  /*2380*/  IMAD R89, R102, R23, RZ ;  /* 0x0000001766597224 */ /* 0x000fe200078e02ff */
[----:B------:R-:W-:-:S02]  /*2390*/  IADD3.X R99, R21, R13, R99, P2, P5 ;  /* 0x0000000d15637210 */ /* 0x000fc400017ea463 */
[----:B------:R-:W-:Y:S01]  /*23a0*/  ISETP.LT.OR P2, PT, R3, 0x1, !P1 ;  /* 0x000000010300780c */ /* 0x000fe20004f41670 */
[----:B------:R-:W-:-:S05]  /*23b0*/  @!P3 IMAD R101, R56, R22, R89 ;  /* 0x000000163865b224 */ /* 0x000fca00078e0259 */
[----:B------:R1:W-:Y:S01]  /*23c0*/  @!P3 STG.E.U8 desc[UR36][R92.64], R101 ;  /* 0x000000655c00b986 */ /* 0x0003e2000c101124 */
[----:B------:R-:W-:Y:S06]  /*23d0*/  @P4 BRA `(.L_x_33) ;  /* 0x00000000000c4947 */ /* 0x000fec0003800000 */
[----:B------:R-:W2:Y:S02]  /*23e0*/  LDG.E.U8 R88, desc[UR36][R94.64+0x1] ;  /* 0x000001245e587981 */ /* 0x000ea4000c1e1100 */
[----:B--2---:R-:W-:-:S05]  /*23f0*/  PRMT R56, R88, 0x8880, RZ ;  /* 0x0000888058387816 */ /* 0x004fca00000000ff */
[----:B------:R-:W-:-:S07]  /*2400*/  IMAD R89, R56, R23, RZ ;  /* 0x0000001738597224 */ /* 0x000fce00078e02ff */
.L_x_33:
[----:B------:R-:W-:Y:S05]  /*2410*/  BSYNC B1 ;  /* 0x0000000000017941 */ /* 0x000fea0003800000 */
.L_x_32:
[----:B------:R-:W-:Y:S01]  /*2420*/  @!P4 IMAD R57, R57, R22, R89 ;  /* 0x000000163939c224 */ /* 0x000fe200078e0259 */
[----:B------:R-:W-:Y:S04]  /*2430*/  BSSY B1, `(.L_x_34) ;  /* 0x0000006000017945 */ /* 0x000fe80003800000 */
[----:B------:R2:W-:Y:S01]  /*2440*/  @!P4 STG.E.U8 desc[UR36][R92.64+0x1], R57 ;  /* 0x000001395c00c986 */ /* 0x0005e2000c101124 */
[----:B------:R-:W-:Y:S05]  /*2450*/  @P2 BRA `(.L_x_35) ;  /* 0x00000000000c2947 */ /* 0x000fea0003800000 */
[----:B------:R-:W3:Y:S02]  /*2460*/  LDG.E.U8 R88, desc[UR36][R98.64] ;  /* 0x0000002462587981 */ /* 0x000ee4000c1e1100 */
[----:B---3--:R-:W-:-:S05]  /*2470*/  PRMT R56, R88, 0x8880, RZ ;  /* 0x0000888058387816 */ /* 0x008fca00000000ff */
[----:B------:R-:W-:-:S07]  /*2480*/  IMAD R89, R56, R23, RZ ;  /* 0x0000001738597224 */ /* 0x000fce00078e02ff */
.L_x_35:
[----:B------:R-:W-:Y:S05]  /*2490*/  BSYNC B1 ;  /* 0x0000000000017941 */ /* 0x000fea0003800000 */
.L_x_34:
[C---:B------:R-:W-:Y:S01]  /*24a0*/  ISETP.LT.OR P4, PT, R3.reuse, 0x2, !P1 ;  /* 0x000000020300780c */ /* 0x040fe20004f81670 */
[----:B--2---:R-:W-:Y:S01]  /*24b0*/  @!P2 IMAD R57, R58, R22, R89 ;  /* 0x000000163a39a224 */ /* 0x004fe200078e0259 */
[----:B------:R-:W-:Y:S01]  /*24c0*/  BSSY B1, `(.L_x_36) ;  /* 0x0000009000017945 */ /* 0x000fe20003800000 */
[C---:B------:R-:W-:Y:S02]  /*24d0*/  ISETP.LT.OR P3, PT, R3.reuse, 0x9, !P0 ;  /* 0x000000090300780c */ /* 0x040fe40004761670 */
[C---:B------:R-:W-:Y:S01]  /*24e0*/  ISETP.LT.OR P5, PT, R3.reuse, 0xa, !P0 ;  /* 0x0000000a0300780c */ /* 0x040fe200047a1670 */
[----:B------:R2:W-:Y:S01]  /*24f0*/  @!P2 STG.E.U8 desc[UR36][R6.64], R57 ;  /* 0x000000390600a986 */ /* 0x0005e2000c101124 */
[----:B------:R-:W-:-:S06]  /*2500*/  ISETP.LT.OR P2, PT, R3, 0x9, !P1 ;  /* 0x000000090300780c */ /* 0x000fcc0004f41670 */
[----:B------:R-:W-:Y:S07]  /*2510*/  @P4 BRA `(.L_x_37) ;  /* 0x00000000000c4947 */ /* 0x000fee0003800000 */
[----:B------:R-:W3:Y:S02]  /*2520*/  LDG.E.U8 R88, desc[UR36][R98.64+0x1] ;  /* 0x0000012462587981 */ /* 0x000ee4000c1e1100 */
[----:B---3--:R-:W-:-:S05]  /*2530*/  PRMT R56, R88, 0x8880, RZ ;  /* 0x0000888058387816 */ /* 0x008fca00000000ff */
[----:B------:R-:W-:-:S07]  /*2540*/  IMAD R89, R56, R23, RZ ;  /* 0x0000001738597224 */ /* 0x000fce00078e02ff */
.L_x_37:
[----:B------:R-:W-:Y:S05]  /*2550*/  BSYNC B1 ;  /* 0x0000000000017941 */ /* 0x000fea0003800000 */
.L_x_36:
[----:B------:R-:W-:Y:S01]  /*2560*/  @!P4 IMAD R59, R59, R22, R89 ;  /* 0x000000163b3bc224 */ /* 0x000fe200078e0259 */
[----:B------:R-:W-:Y:S04]  /*2570*/  BSSY B1, `(.L_x_38) ;  /* 0x0000006000017945 */ /* 0x000fe80003800000 */
[----:B------:R3:W-:Y:S01]  /*2580*/  @!P4 STG.E.U8 desc[UR36][R6.64+0x1], R59 ;  /* 0x0000013b0600c986 */ /* 0x0007e2000c101124 */
[----:B------:R-:W-:Y:S05]  /*2590*/  @P3 BRA `(.L_x_39) ;  /* 0x00000000000c3947 */ /* 0x000fea0003800000 */
[----:B------:R-:W4:Y:S02]  /*25a0*/  LDG.E.U8 R88, desc[UR36][R94.64+0x8] ;  /* 0x000008245e587981 */ /* 0x000f24000c1e1100 */
[----:B----4-:R-:W-:-:S05]  /*25b0*/  PRMT R56, R88, 0x8880, RZ ;  /* 0x0000888058387816 */ /* 0x010fca00000000ff */
[----:B------:R-:W-:-:S07]  /*25c0*/  IMAD R89, R56, R23, RZ ;  /* 0x0000001738597224 */ /* 0x000fce00078e02ff */
.L_x_39:
[----:B------:R-:W-:Y:S05]  /*25d0*/  BSYNC B1 ;  /* 0x0000000000017941 */ /* 0x000fea0003800000 */
.L_x_38:
[----:B--2---:R-:W-:Y:S01]  /*25e0*/  @!P3 IMAD R57, R60, R22, R89 ;  /* 0x000000163c39b224 */ /* 0x004fe200078e0259 */
[----:B------:R-:W-:Y:S04]  /*25f0*/  BSSY B1, `(.L_x_40) ;  /* 0x0000006000017945 */ /* 0x000fe80003800000 */
[----:B------:R2:W-:Y:S01]  /*2600*/  @!P3 STG.E.U8 desc[UR36][R92.64+0x8], R57 ;  /* 0x000008395c00b986 */ /* 0x0005e2000c101124 */
[----:B------:R-:W-:Y:S05]  /*2610*/  @P5 BRA `(.L_x_41) ;  /* 0x00000000000c5947 */ /* 0x000fea0003800000 */
[----:B------:R-:W4:Y:S02]  /*2620*/  LDG.E.U8 R88, desc[UR36][R94.64+0x9] ;  /* 0x000009245e587981 */ /* 0x000f24000c1e1100 */
[----:B----4-:R-:W-:-:S05]  /*2630*/  PRMT R56, R88, 0x8880, RZ ;  /* 0x0000888058387816 */ /* 0x010fca00000000ff */
[----:B------:R-:W-:-:S07]  /*2640*/  IMAD R89, R56, R23, RZ ;  /* 0x0000001738597224 */ /* 0x000fce00078e02ff */
.L_x_41:
[----:B------:R-:W-:Y:S05]  /*2650*/  BSYNC B1 ;  /* 0x0000000000017941 */ /* 0x000fea0003800000 */
.L_x_40:
[----:B------:R-:W-:Y:S01]  /*2660*/  @!P5 IMAD R61, R61, R22, R89 ;  /* 0x000000163d3dd224 */ /* 0x000fe200078e0259 */
[----:B------:R-:W-:Y:S04]  /*2670*/  BSSY B1, `(.L_x_42) ;  /* 0x0000006000017945 */ /* 0x000fe80003800000 */
[----:B------:R4:W-:Y:S01]  /*2680*/  @!P5 STG.E.U8 desc[UR36][R92.64+0x9], R61 ;  /* 0x0000093d5c00d986 */ /* 0x0009e2000c101124 */
[----:B------:R-:W-:Y:S05]  /*2690*/  @P2 BRA `(.L_x_43) ;  /* 0x00000000000c2947 */ /* 0x000fea0003800000 */
[----:B------:R-:W5:Y:S02]  /*26a0*/  LDG.E.U8 R88, desc[UR36][R98.64+0x8] ;  /* 0x0000082462587981 */ /* 0x000f64000c1e1100 */
[----:B-----5:R-:W-:-:S05]  /*26b0*/  PRMT R56, R88, 0x8880, RZ ;  /* 0x0000888058387816 */ /* 0x020fca00000000ff */
[----:B------:R-:W-:-:S07]  /*26c0*/  IMAD R89, R56, R23, RZ ;  /* 0x0000001738597224 */ /* 0x000fce00078e02ff */
.L_x_43:
[----:B------:R-:W-:Y:S05]  /*26d0*/  BSYNC B1 ;  /* 0x0000000000017941 */ /* 0x000fea0003800000 */
.L_x_42:
        /* <DEDUP_REMOVED lines=8> */
[----:B------:R-:W5:Y:S02]  /*2760*/  LDG.E.U8 R88, desc[UR36][R98.64+0x9] ;  /* 0x0000092462587981 */ /* 0x000f64000c1e1100 */
[----:B-----5:R-:W-:-:S05]  /*2770*/  PRMT R56, R88, 0x8880, RZ ;  /* 0x0000888058387816 */ /* 0x020fca00000000ff */
[----:B------:R-:W-:-:S07]  /*2780*/  IMAD R89, R56, R23, RZ ;  /* 0x0000001738597224 */ /* 0x000fce00078e02ff */
.L_x_45:
[----:B------:R-:W-:Y:S05]  /*2790*/  BSYNC B1 ;  /* 0x0000000000017941 */ /* 0x000fea0003800000 */
.L_x_44:
[----:B------:R-:W-:Y:S01]  /*27a0*/  @!P4 IMAD R63, R63, R22, R89 ;  /* 0x000000163f3fc224 */ /* 0x000fe200078e0259 */
[----:B------:R-:W-:Y:S04]  /*27b0*/  BSSY B1, `(.L_x_46) ;  /* 0x0000006000017945 */ /* 0x000fe80003800000 */
[----:B------:R0:W-:Y:S01]  /*27c0*/  @!P4 STG.E.U8 desc[UR36][R6.64+0x9], R63 ;  /* 0x0000093f0600c986 */ /* 0x0001e2000c101124 */
[----:B------:R-:W-:Y:S05]  /*27d0*/  @P3 BRA `(.L_x_47) ;  /* 0x00000000000c3947 */ /* 0x000fea0003800000 */
[----:B------:R-:W5:Y:S02]  /*27e0*/  LDG.E.U8 R88, desc[UR36][R94.64+0x10] ;  /* 0x000010245e587981 */ /* 0x000f64000c1e1100 */
[----:B-----5:R-:W-:-:S05]  /*27f0*/  PRMT R56, R88, 0x8880, RZ ;  /* 0x0000888058387816 */ /* 0x020fca00000000ff */
[----:B------:R-:W-:-:S07]  /*2800*/  IMAD R89, R56, R23, RZ ;  /* 0x0000001738597224 */ /* 0x000fce00078e02ff */
.L_x_47:
[----:B------:R-:W-:Y:S05]  /*2810*/  BSYNC B1 ;  /* 0x0000000000017941 */ /* 0x000fea0003800000 */
.L_x_46:
[----:B--2---:R-:W-:Y:S01]  /*2820*/  @!P3 IMAD R57, R64, R22, R89 ;  /* 0x000000164039b224 */ /* 0x004fe200078e0259 */
[----:B------:R-:W-:Y:S04]  /*2830*/  BSSY B1, `(.L_x_48) ;  /* 0x0000006000017945 */ /* 0x000fe80003800000 */
[----:B------:R2:W-:Y:S01]  /*2840*/  @!P3 STG.E.U8 desc[UR36][R92.64+0x10], R57 ;  /* 0x000010395c00b986 */ /* 0x0005e2000c101124 */
[----:B------:R-:W-:Y:S05]  /*2850*/  @P5 BRA `(.L_x_49) ;  /* 0x00000000000c5947 */ /* 0x000fea0003800000 */
[----:B------:R-:W5:Y:S02]  /*2860*/  LDG.E.U8 R88, desc[UR36][R94.64+0x11] ;  /* 0x000011245e587981 */ /* 0x000f64000c1e1100 */
[----:B-----5:R-:W-:-:S05]  /*2870*/  PRMT R56, R88, 0x8880, RZ ;  /* 0x0000888058387816 */ /* 0x020fca00000000ff */
[----:B------:R-:W-:-:S07]  /*2880*/  IMAD R89, R56, R23, RZ ;  /* 0x0000001738597224 */ /* 0x000fce00078e02ff */
.L_x_49:
[----:B------:R-:W-:Y:S05]  /*2890*/  BSYNC B1 ;  /* 0x0000000000017941 */ /* 0x000fea0003800000 */
.L_x_48:
[----:B------:R-:W-:Y:S01]  /*28a0*/  @!P5 IMAD R65, R65, R22, R89 ;  /* 0x000000164141d224 */ /* 0x000fe200078e0259 */
[----:B------:R-:W-:Y:S04]  /*28b0*/  BSSY B1, `(.L_x_50) ;  /* 0x0000006000017945 */ /* 0x000fe80003800000 */
[----:B------:R0:W-:Y:S01]  /*28c0*/  @!P5 STG.E.U8 desc[UR36][R92.64+0x11], R65 ;  /* 0x000011415c00d986 */ /* 0x0001e2000c101124 */
[----:B------:R-:W-:Y:S05]  /*28d0*/  @P2 BRA `(.L_x_51) ;  /* 0x00000000000c2947 */ /* 0x000fea0003800000 */
[----:B------:R-:W5:Y:S02]  /*28e0*/  LDG.E.U8 R88, desc[UR36][R98.64+0x10] ;  /* 0x0000102462587981 */ /* 0x000f64000c1e1100 */
[----:B-----5:R-:W-:-:S05]  /*28f0*/  PRMT R56, R88, 0x8880, RZ ;  /* 0x0000888058387816 */ /* 0x020fca00000000ff */
[----:B------:R-:W-:-:S07]  /*2900*/  IMAD R89, R56, R23, RZ ;  /* 0x0000001738597224 */ /* 0x000fce00078e02ff */
.L_x_51:
[----:B------:R-:W-:Y:S05]  /*2910*/  BSYNC B1 ;  /* 0x0000000000017941 */ /* 0x000fea0003800000 */
.L_x_50:
        /* <DEDUP_REMOVED lines=11> */
.L_x_53:
[----:B------:R-:W-:Y:S05]  /*29d0*/  BSYNC B1 ;  /* 0x0000000000017941 */ /* 0x000fea0003800000 */
.L_x_52:
[----:B------:R-:W-:Y:S01]  /*29e0*/  @!P4 IMAD R67, R67, R22, R89 ;  /* 0x000000164343c224 */ /* 0x000fe200078e0259 */
[----:B------:R-:W-:Y:S04]  /*29f0*/  BSSY B1, `(.L_x_54) ;  /* 0x0000006000017945 */ /* 0x000fe80003800000 */
[----:B------:R0:W-:Y:S01]  /*2a00*/  @!P4 STG.E.U8 desc[UR36][R6.64+0x11], R67 ;  /* 0x000011430600c986 */ /* 0x0001e2000c101124 */
[----:B------:R-:W-:Y:S05]  /*2a10*/  @P3 BRA `(.L_x_55) ;  /* 0x00000000000c3947 */ /* 0x000fea0003800000 */
[----:B------:R-:W5:Y:S02]  /*2a20*/  LDG.E.U8 R88, desc[UR36][R94.64+0x18] ;  /* 0x000018245e587981 */ /* 0x000f64000c1e1100 */
[----:B-----5:R-:W-:-:S05]  /*2a30*/  PRMT R56, R88, 0x8880, RZ ;  /* 0x0000888058387816 */ /* 0x020fca00000000ff */
[----:B------:R-:W-:-:S07]  /*2a40*/  IMAD R89, R56, R23, RZ ;  /* 0x0000001738597224 */ /* 0x000fce00078e02ff */
.L_x_55:
[----:B------:R-:W-:Y:S05]  /*2a50*/  BSYNC B1 ;  /* 0x0000000000017941 */ /* 0x000fea0003800000 */
.L_x_54:
[----:B--2---:R-:W-:Y:S01]  /*2a60*/  @!P3 IMAD R57, R68, R22, R89 ;  /* 0x000000164439b224 */ /* 0x004fe200078e0259 */
[----:B------:R-:W-:Y:S04]  /*2a70*/  BSSY B1, `(.L_x_56) ;  /* 0x0000006000017945 */ /* 0x000fe80003800000 */
[----:B------:R2:W-:Y:S01]  /*2a80*/  @!P3 STG.E.U8 desc[UR36][R92.64+0x18], R57 ;  /* 0x000018395c00b986 */ /* 0x0005e2000c101124 */
[----:B------:R-:W-:Y:S05]  /*2a90*/  @P5 BRA `(.L_x_57) ;  /* 0x00000000000c5947 */ /* 0x000fea0003800000 */
[----:B------:R-:W5:Y:S02]  /*2aa0*/  LDG.E.U8 R88, desc[UR36][R94.64+0x19] ;  /* 0x000019245e587981 */ /* 0x000f64000c1e1100 */
[----:B-----5:R-:W-:-:S05]  /*2ab0*/  PRMT R56, R88, 0x8880, RZ ;  /* 0x0000888058387816 */ /* 0x020fca00000000ff */
[----:B------:R-:W-:-:S07]  /*2ac0*/  IMAD R89, R56, R23, RZ ;  /* 0x0000001738597224 */ /* 0x000fce00078e02ff */
.L_x_57:
[----:B------:R-:W-:Y:S05]  /*2ad0*/  BSYNC B1 ;  /* 0x0000000000017941 */ /* 0x000fea0003800000 */
.L_x_56:
[----:B------:R-:W-:Y:S01]  /*2ae0*/  @!P5 IMAD R69, R69, R22, R89 ;  /* 0x000000164545d224 */ /* 0x000fe200078e0259 */
[----:B------:R-:W-:Y:S04]  /*2af0*/  BSSY B1, `(.L_x_58) ;  /* 0x0000006000017945 */ /* 0x000fe80003800000 */
[----:B------:R0:W-:Y:S01]  /*2b00*/  @!P5 STG.E.U8 desc[UR36][R92.64+0x19], R69 ;  /* 0x000019455c00d986 */ /* 0x0001e2000c101124 */
[----:B------:R-:W-:Y:S05]  /*2b10*/  @P2 BRA `(.L_x_59) ;  /* 0x00000000000c2947 */ /* 0x000fea0003800000 */
[----:B------:R-:W5:Y:S02]  /*2b20*/  LDG.E.U8 R88, desc[UR36][R98.64+0x18] ;  /* 0x0000182462587981 */ /* 0x000f64000c1e1100 */
[----:B-----5:R-:W-:-:S05]  /*2b30*/  PRMT R56, R88, 0x8880, RZ ;  /* 0x0000888058387816 */ /* 0x020fca00000000ff */
[----:B------:R-:W-:-:S07]  /*2b40*/  IMAD R89, R56, R23, RZ ;  /* 0x0000001738597224 */ /* 0x000fce00078e02ff */
.L_x_59:
[----:B------:R-:W-:Y:S05]  /*2b50*/  BSYNC B1 ;  /* 0x0000000000017941 */ /* 0x000fea0003800000 */
.L_x_58:
        /* <DEDUP_REMOVED lines=11> */
.L_x_61:
[----:B------:R-:W-:Y:S05]  /*2c10*/  BSYNC B1 ;  /* 0x0000000000017941 */ /* 0x000fea0003800000 */
.L_x_60:
[----:B------:R-:W-:Y:S01]  /*2c20*/  @!P4 IMAD R71, R71, R22, R89 ;  /* 0x000000164747c224 */ /* 0x000fe200078e0259 */
[----:B------:R-:W-:Y:S04]  /*2c30*/  BSSY B1, `(.L_x_62) ;  /* 0x0000006000017945 */ /* 0x000fe80003800000 */
[----:B------:R0:W-:Y:S01]  /*2c40*/  @!P4 STG.E.U8 desc[UR36][R6.64+0x19], R71 ;  /* 0x000019470600c986 */ /* 0x0001e2000c101124 */
[----:B------:R-:W-:Y:S05]  /*2c50*/  @P3 BRA `(.L_x_63) ;  /* 0x00000000000c3947 */ /* 0x000fea0003800000 */
[----:B------:R-:W5:Y:S02]  /*2c60*/  LDG.E.U8 R88, desc[UR36][R94.64+0x20] ;  /* 0x000020245e587981 */ /* 0x000f64000c1e1100 */
[----:B-----5:R-:W-:-:S05]  /*2c70*/  PRMT R56, R88, 0x8880, RZ ;  /* 0x0000888058387816 */ /* 0x020fca00000000ff */
[----:B------:R-:W-:-:S07]  /*2c80*/  IMAD R89, R56, R23, RZ ;  /* 0x0000001738597224 */ /* 0x000fce00078e02ff */
.L_x_63:
[----:B------:R-:W-:Y:S05]  /*2c90*/  BSYNC B1 ;  /* 0x0000000000017941 */ /* 0x000fea0003800000 */
.L_x_62:
[----:B--2---:R-:W-:Y:S01]  /*2ca0*/  @!P3 IMAD R57, R72, R22, R89 ;  /* 0x000000164839b224 */ /* 0x004fe200078e0259 */
[----:B------:R-:W-:Y:S04]  /*2cb0*/  BSSY B1, `(.L_x_64) ;  /* 0x0000006000017945 */ /* 0x000fe80003800000 */
[----:B------:R2:W-:Y:S01]  /*2cc0*/  @!P3 STG.E.U8 desc[UR36][R92.64+0x20], R57 ;  /* 0x000020395c00b986 */ /* 0x0005e2000c101124 */
[----:B------:R-:W-:Y:S05]  /*2cd0*/  @P5 BRA `(.L_x_65) ;  /* 0x00000000000c5947 */ /* 0x000fea0003800000 */
[----:B------:R-:W5:Y:S02]  /*2ce0*/  LDG.E.U8 R88, desc[UR36][R94.64+0x21] ;  /* 0x000021245e587981 */ /* 0x000f64000c1e1100 */
[----:B-----5:R-:W-:-:S05]  /*2cf0*/  PRMT R56, R88, 0x8880, RZ ;  /* 0x0000888058387816 */ /* 0x020fca00000000ff */
[----:B------:R-:W-:-:S07]  /*2d00*/  IMAD R89, R56, R23, RZ ;  /* 0x0000001738597224 */ /* 0x000fce00078e02ff */
.L_x_65:
[----:B------:R-:W-:Y:S05]  /*2d10*/  BSYNC B1 ;  /* 0x0000000000017941 */ /* 0x000fea0003800000 */
.L_x_64:
[----:B------:R-:W-:Y:S01]  /*2d20*/  @!P5 IMAD R73, R73, R22, R89 ;  /* 0x000000164949d224 */ /* 0x000fe200078e0259 */
[----:B------:R-:W-:Y:S04]  /*2d30*/  BSSY B1, `(.L_x_66) ;  /* 0x0000006000017945 */ /* 0x000fe80003800000 */
[----:B------:R0:W-:Y:S01]  /*2d40*/  @!P5 STG.E.U8 desc[UR36][R92.64+0x21], R73 ;  /* 0x000021495c00d986 */ /* 0x0001e2000c101124 */
[----:B------:R-:W-:Y:S05]  /*2d50*/  @P2 BRA `(.L_x_67) ;  /* 0x00000000000c2947 */ /* 0x000fea0003800000 */
[----:B------:R-:W5:Y:S02]  /*2d60*/  LDG.E.U8 R88, desc[UR36][R98.64+0x20] ;  /* 0x0000202462587981 */ /* 0x000f64000c1e1100 */
[----:B-----5:R-:W-:-:S05]  /*2d70*/  PRMT R56, R88, 0x8880, RZ ;  /* 0x0000888058387816 */ /* 0x020fca00000000ff */
[----:B------:R-:W-:-:S07]  /*2d80*/  IMAD R89, R56, R23, RZ ;  /* 0x0000001738597224 */ /* 0x000fce00078e02ff */
.L_x_67:
[----:B------:R-:W-:Y:S05]  /*2d90*/  BSYNC B1 ;  /* 0x0000000000017941 */ /* 0x000fea0003800000 */
.L_x_66:
        /* <DEDUP_REMOVED lines=11> */
.L_x_69:
[----:B------:R-:W-:Y:S05]  /*2e50*/  BSYNC B1 ;  /* 0x0000000000017941 */ /* 0x000fea0003800000 */
.L_x_68:
[----:B------:R-:W-:Y:S01]  /*2e60*/  @!P4 IMAD R75, R75, R22, R89 ;  /* 0x000000164b4bc224 */ /* 0x000fe200078e0259 */
[----:B------:R-:W-:Y:S04]  /*2e70*/  BSSY B1, `(.L_x_70) ;  /* 0x0000006000017945 */ /* 0x000fe80003800000 */
[----:B------:R0:W-:Y:S01]  /*2e80*/  @!P4 STG.E.U8 desc[UR36][R6.64+0x21], R75 ;  /* 0x0000214b0600c986 */ /* 0x0001e2000c101124 */
[----:B------:R-:W-:Y:S05]  /*2e90*/  @P3 BRA `(.L_x_71) ;  /* 0x00000000000c3947 */ /* 0x000fea0003800000 */
[----:B------:R-:W5:Y:S02]  /*2ea0*/  LDG.E.U8 R88, desc[UR36][R94.64+0x28] ;  /* 0x000028245e587981 */ /* 0x000f64000c1e1100 */
[----:B-----5:R-:W-:-:S05]  /*2eb0*/  PRMT R56, R88, 0x8880, RZ ;  /* 0x0000888058387816 */ /* 0x020fca00000000ff */
[----:B------:R-:W-:-:S07]  /*2ec0*/  IMAD R89, R56, R23, RZ ;  /* 0x0000001738597224 */ /* 0x000fce00078e02ff */
.L_x_71:
[----:B------:R-:W-:Y:S05]  /*2ed0*/  BSYNC B1 ;  /* 0x0000000000017941 */ /* 0x000fea0003800000 */
.L_x_70:
[----:B--2---:R-:W-:Y:S01]  /*2ee0*/  @!P3 IMAD R57, R76, R22, R89 ;  /* 0x000000164c39b224 */ /* 0x004fe200078e0259 */
[----:B------:R-:W-:Y:S04]  /*2ef0*/  BSSY B1, `(.L_x_72) ;  /* 0x0000006000017945 */ /* 0x000fe80003800000 */
[----:B------:R2:W-:Y:S01]  /*2f00*/  @!P3 STG.E.U8 desc[UR36][R92.64+0x28], R57 ;  /* 0x000028395c00b986 */ /* 0x0005e2000c101124 */
[----:B------:R-:W-:Y:S05]  /*2f10*/  @P5 BRA `(.L_x_73) ;  /* 0x00000000000c5947 */ /* 0x000fea0003800000 */
[----:B------:R-:W5:Y:S02]  /*2f20*/  LDG.E.U8 R88, desc[UR36][R94.64+0x29] ;  /* 0x000029245e587981 */ /* 0x000f64000c1e1100 */
[----:B-----5:R-:W-:-:S05]  /*2f30*/  PRMT R56, R88, 0x8880, RZ ;  /* 0x0000888058387816 */ /* 0x020fca00000000ff */
[----:B------:R-:W-:-:S07]  /*2f40*/  IMAD R89, R56, R23, RZ ;  /* 0x0000001738597224 */ /* 0x000fce00078e02ff */
.L_x_73:
[----:B------:R-:W-:Y:S05]  /*2f50*/  BSYNC B1 ;  /* 0x0000000000017941 */ /* 0x000fea0003800000 */
.L_x_72:
[----:B------:R-:W-:Y:S01]  /*2f60*/  @!P5 IMAD R77, R77, R22, R89 ;  /* 0x000000164d4dd224 */ /* 0x000fe200078e0259 */
[----:B------:R-:W-:Y:S04]  /*2f70*/  BSSY B1, `(.L_x_74) ;  /* 0x0000006000017945 */ /* 0x000fe80003800000 */
[----:B------:R0:W-:Y:S01]  /*2f80*/  @!P5 STG.E.U8 desc[UR36][R92.64+0x29], R77 ;  /* 0x0000294d5c00d986 */ /* 0x0001e2000c101124 */
[----:B------:R-:W-:Y:S05]  /*2f90*/  @P2 BRA `(.L_x_75) ;  /* 0x00000000000c2947 */ /* 0x000fea0003800000 */
[----:B------:R-:W5:Y:S02]  /*2fa0*/  LDG.E.U8 R88, desc[UR36][R98.64+0x28] ;  /* 0x0000282462587981 */ /* 0x000f64000c1e1100 */
[----:B-----5:R-:W-:-:S05]  /*2fb0*/  PRMT R56, R88, 0x8880, RZ ;  /* 0x0000888058387816 */ /* 0x020fca00000000ff */
[----:B------:R-:W-:-:S07]  /*2fc0*/  IMAD R89, R56, R23, RZ ;  /* 0x0000001738597224 */ /* 0x000fce00078e02ff */
.L_x_75:
[----:B------:R-:W-:Y:S05]  /*2fd0*/  BSYNC B1 ;  /* 0x0000000000017941 */ /* 0x000fea0003800000 */
.L_x_74:
        /* <DEDUP_REMOVED lines=11> */
.L_x_77:
[----:B------:R-:W-:Y:S05]  /*3090*/  BSYNC B1 ;  /* 0x0000000000017941 */ /* 0x000fea0003800000 */
.L_x_76:
[----:B------:R-:W-:Y:S01]  /*30a0*/  @!P4 IMAD R79, R79, R22, R89 ;  /* 0x000000164f4fc224 */ /* 0x000fe200078e0259 */
[----:B------:R-:W-:Y:S04]  /*30b0*/  BSSY B1, `(.L_x_78) ;  /* 0x0000006000017945 */ /* 0x000fe80003800000 */
[----:B------:R0:W-:Y:S01]  /*30c0*/  @!P4 STG.E.U8 desc[UR36][R6.64+0x29], R79 ;  /* 0x0000294f0600c986 */ /* 0x0001e2000c101124 */
[----:B------:R-:W-:Y:S05]  /*30d0*/  @P3 BRA `(.L_x_79) ;  /* 0x00000000000c3947 */ /* 0x000fea0003800000 */
[----:B------:R-:W5:Y:S02]  /*30e0*/  LDG.E.U8 R88, desc[UR36][R94.64+0x30] ;  /* 0x000030245e587981 */ /* 0x000f64000c1e1100 */
[----:B-----5:R-:W-:-:S05]  /*30f0*/  PRMT R56, R88, 0x8880, RZ ;  /* 0x0000888058387816 */ /* 0x020fca00000000ff */
[----:B------:R-:W-:-:S07]  /*3100*/  IMAD R89, R56, R23, RZ ;  /* 0x0000001738597224 */ /* 0x000fce00078e02ff */
.L_x_79:
[----:B------:R-:W-:Y:S05]  /*3110*/  BSYNC B1 ;  /* 0x0000000000017941 */ /* 0x000fea0003800000 */
.L_x_78:
[----:B--2---:R-:W-:Y:S01]  /*3120*/  @!P3 IMAD R57, R80, R22, R89 ;  /* 0x000000165039b224 */ /* 0x004fe200078e0259 */
[----:B------:R-:W-:Y:S04]  /*3130*/  BSSY B1, `(.L_x_80) ;  /* 0x0000006000017945 */ /* 0x000fe80003800000 */
[----:B------:R2:W-:Y:S01]  /*3140*/  @!P3 STG.E.U8 desc[UR36][R92.64+0x30], R57 ;  /* 0x000030395c00b986 */ /* 0x0005e2000c101124 */
[----:B------:R-:W-:Y:S05]  /*3150*/  @P5 BRA `(.L_x_81) ;  /* 0x00000000000c5947 */ /* 0x000fea0003800000 */
[----:B------:R-:W5:Y:S02]  /*3160*/  LDG.E.U8 R88, desc[UR36][R94.64+0x31] ;  /* 0x000031245e587981 */ /* 0x000f64000c1e1100 */
[----:B-----5:R-:W-:-:S05]  /*3170*/  PRMT R56, R88, 0x8880, RZ ;  /* 0x0000888058387816 */ /* 0x020fca00000000ff */
[----:B------:R-:W-:-:S07]  /*3180*/  IMAD R89, R56, R23, RZ ;  /* 0x0000001738597224 */ /* 0x000fce00078e02ff */
.L_x_81:
[----:B------:R-:W-:Y:S05]  /*3190*/  BSYNC B1 ;  /* 0x0000000000017941 */ /* 0x000fea0003800000 */
.L_x_80:
[----:B------:R-:W-:Y:S01]  /*31a0*/  @!P5 IMAD R81, R81, R22, R89 ;  /* 0x000000165151d224 */ /* 0x000fe200078e0259 */
[----:B------:R-:W-:Y:S04]  /*31b0*/  BSSY B1, `(.L_x_82) ;  /* 0x0000006000017945 */ /* 0x000fe80003800000 */
[----:B------:R0:W-:Y:S01]  /*31c0*/  @!P5 STG.E.U8 desc[UR36][R92.64+0x31], R81 ;  /* 0x000031515c00d986 */ /* 0x0001e2000c101124 */
[----:B------:R-:W-:Y:S05]  /*31d0*/  @P2 BRA `(.L_x_83) ;  /* 0x00000000000c2947 */ /* 0x000fea0003800000 */
[----:B------:R-:W5:Y:S02]  /*31e0*/  LDG.E.U8 R88, desc[UR36][R98.64+0x30] ;  /* 0x0000302462587981 */ /* 0x000f64000c1e1100 */
[----:B-----5:R-:W-:-:S05]  /*31f0*/  PRMT R56, R88, 0x8880, RZ ;  /* 0x0000888058387816 */ /* 0x020fca00000000ff */
[----:B------:R-:W-:-:S07]  /*3200*/  IMAD R89, R56, R23, RZ ;  /* 0x0000001738597224 */ /* 0x000fce00078e02ff */
.L_x_83:
[----:B------:R-:W-:Y:S05]  /*3210*/  BSYNC B1 ;  /* 0x0000000000017941 */ /* 0x000fea0003800000 */
.L_x_82:
[C---:B------:R-:W-:Y:S01]  /*3220*/  ISETP.LT.OR P4, PT, R3.reuse, 0x32, !P1 ;  /* 0x000000320300780c */ /* 0x040fe20004f81670 */
[----:B--2---:R-:W-:Y:S01]  /*3230*/  @!P2 IMAD R57, R82, R22, R89 ;  /* 0x000000165239a224 */ /* 0x004fe200078e0259 */
[----:B------:R-:W-:Y:S01]  /*3240*/  BSSY B1, `(.L_x_84) ;  /* 0x000000b000017945 */ /* 0x000fe20003800000 */
[----:B------:R-:W-:Y:S02]  /*3250*/  ISETP.LT.OR P3, PT, R3, 0x39, !P0 ;  /* 0x000000390300780c */ /* 0x000fe40004761670 */
[----:B------:R-:W-:Y:S01]  /*3260*/  IADD3 R103, P5, R103, 0x80, RZ ;  /* 0x0000008067677810 */ /* 0x000fe20007fbe0ff */
[----:B------:R2:W-:Y:S01]  /*3270*/  @!P2 STG.E.U8 desc[UR36][R6.64+0x30], R57 ;  /* 0x000030390600a986 */ /* 0x0005e2000c101124 */
[C---:B------:R-:W-:Y:S02]  /*3280*/  ISETP.LT.OR P2, PT, R3.reuse, 0x39, !P1 ;  /* 0x000000390300780c */ /* 0x040fe40004f41670 */
[C---:B------:R-:W-:Y:S02]  /*3290*/  ISETP.LT.OR P0, PT, R3.reuse, 0x3a, !P0 ;  /* 0x0000003a0300780c */ /* 0x040fe40004701670 */
[----:B------:R-:W-:-:S02]  /*32a0*/  ISETP.LT.OR P1, PT, R3, 0x3a, !P1 ;  /* 0x0000003a0300780c */ /* 0x000fc40004f21670 */
[----:B------:R-:W-:Y:S11]  /*32b0*/  @P4 BRA `(.L_x_85) ;  /* 0x00000000000c4947 */ /* 0x000ff60003800000 */
[----:B------:R-:W5:Y:S02]  /*32c0*/  LDG.E.U8 R88, desc[UR36][R98.64+0x31] ;  /* 0x0000312462587981 */ /* 0x000f64000c1e1100 */
[----:B-----5:R-:W-:-:S05]  /*32d0*/  PRMT R56, R88, 0x8880, RZ ;  /* 0x0000888058387816 */ /* 0x020fca00000000ff */
[----:B------:R-:W-:-:S07]  /*32e0*/  IMAD R89, R56, R23, RZ ;  /* 0x0000001738597224 */ /* 0x000fce00078e02ff */
.L_x_85:
[----:B------:R-:W-:Y:S05]  /*32f0*/  BSYNC B1 ;  /* 0x0000000000017941 */ /* 0x000fea0003800000 */
.L_x_84:
[----:B------:R-:W-:Y:S01]  /*3300*/  @!P4 IMAD R83, R83, R22, R89 ;  /* 0x000000165353c224 */ /* 0x000fe200078e0259 */
[----:B------:R-:W-:Y:S04]  /*3310*/  BSSY B1, `(.L_x_86) ;  /* 0x0000006000017945 */ /* 0x000fe80003800000 */
[----:B------:R0:W-:Y:S01]  /*3320*/  @!P4 STG.E.U8 desc[UR36][R6.64+0x31], R83 ;  /* 0x000031530600c986 */ /* 0x0001e2000c101124 */
[----:B------:R-:W-:Y:S05]  /*3330*/  @P3 BRA `(.L_x_87) ;  /* 0x00000000000c3947 */ /* 0x000fea0003800000 */
[----:B------:R-:W5:Y:S02]  /*3340*/  LDG.E.U8 R88, desc[UR36][R94.64+0x38] ;  /* 0x000038245e587981 */ /* 0x000f64000c1e1100 */
[----:B-----5:R-:W-:-:S05]  /*3350*/  PRMT R56, R88, 0x8880, RZ ;  /* 0x0000888058387816 */ /* 0x020fca00000000ff */
[----:B------:R-:W-:-:S07]  /*3360*/  IMAD R89, R56, R23, RZ ;  /* 0x0000001738597224 */ /* 0x000fce00078e02ff */
.L_x_87:
[----:B------:R-:W-:Y:S05]  /*3370*/  BSYNC B1 ;  /* 0x0000000000017941 */ /* 0x000fea0003800000 */
.L_x_86:
[----:B--2---:R-:W-:Y:S01]  /*3380*/  @!P3 IMAD R57, R84, R22, R89 ;  /* 0x000000165439b224 */ /* 0x004fe200078e0259 */
[----:B------:R-:W-:Y:S01]  /*3390*/  BSSY B1, `(.L_x_88) ;  /* 0x0000007000017945 */ /* 0x000fe20003800000 */
[----:B------:R-:W-:-:S03]  /*33a0*/  IMAD.X R5, RZ, RZ, R5, P5 ;  /* 0x000000ffff057224 */ /* 0x000fc600028e0605 */
[----:B------:R2:W-:Y:S01]  /*33b0*/  @!P3 STG.E.U8 desc[UR36][R92.64+0x38], R57 ;  /* 0x000038395c00b986 */ /* 0x0005e2000c101124 */
[----:B------:R-:W-:Y:S05]  /*33c0*/  @P0 BRA `(.L_x_89) ;  /* 0x00000000000c0947 */ /* 0x000fea0003800000 */
[----:B------:R-:W5:Y:S02]  /*33d0*/  LDG.E.U8 R88, desc[UR36][R94.64+0x39] ;  /* 0x000039245e587981 */ /* 0x000f64000c1e1100 */
[----:B-----5:R-:W-:-:S05]  /*33e0*/  PRMT R4, R88, 0x8880, RZ ;  /* 0x0000888058047816 */ /* 0x020fca00000000ff */
[----:B------:R-:W-:-:S07]  /*33f0*/  IMAD R89, R4, R23, RZ ;  /* 0x0000001704597224 */ /* 0x000fce00078e02ff */
.L_x_89:
[----:B------:R-:W-:Y:S05]  /*3400*/  BSYNC B1 ;  /* 0x0000000000017941 */ /* 0x000fea0003800000 */
.L_x_88:
[----:B------:R-:W-:Y:S01]  /*3410*/  @!P0 IMAD R85, R85, R22, R89 ;  /* 0x0000001655558224 */ /* 0x000fe200078e0259 */
[----:B------:R-:W-:Y:S01]  /*3420*/  BSSY B1, `(.L_x_90) ;  /* 0x0000007000017945 */ /* 0x000fe20003800000 */
[----:B------:R-:W-:-:S03]  /*3430*/  IMAD R56, R5, R90, RZ ;  /* 0x0000005a05387224 */ /* 0x000fc600078e02ff */
[----:B------:R0:W-:Y:S01]  /*3440*/  @!P0 STG.E.U8 desc[UR36][R92.64+0x39], R85 ;  /* 0x000039555c008986 */ /* 0x0001e2000c101124 */
[----:B------:R-:W-:Y:S05]  /*3450*/  @P2 BRA `(.L_x_91) ;  /* 0x00000000000c2947 */ /* 0x000fea0003800000 */
[----:B------:R-:W5:Y:S02]  /*3460*/  LDG.E.U8 R88, desc[UR36][R98.64+0x38] ;  /* 0x0000382462587981 */ /* 0x000f64000c1e1100 */
[----:B-----5:R-:W-:-:S05]  /*3470*/  PRMT R4, R88, 0x8880, RZ ;  /* 0x0000888058047816 */ /* 0x020fca00000000ff */
[----:B------:R-:W-:-:S07]  /*3480*/  IMAD R89, R4, R23, RZ ;  /* 0x0000001704597224 */ /* 0x000fce00078e02ff */
.L_x_91:
[----:B------:R-:W-:Y:S05]  /*3490*/  BSYNC B1 ;  /* 0x0000000000017941 */ /* 0x000fea0003800000 */
.L_x_90:
[----:B------:R-:W-:Y:S01]  /*34a0*/  @!P2 IMAD R5, R86, R22, R89 ;  /* 0x000000165605a224 */ /* 0x000fe200078e0259 */
[----:B------:R-:W-:Y:S01]  /*34b0*/  BSSY B1, `(.L_x_92) ;  /* 0x0000009000017945 */ /* 0x000fe20003800000 */
[C---:B--2---:R-:W-:Y:S02]  /*34c0*/  IMAD R57, R103.reuse, R91, R56 ;  /* 0x0000005b67397224 */ /* 0x044fe400078e0238 */
[CC--:B------:R-:W-:Y:S01]  /*34d0*/  IMAD.WIDE.U32 R96, R103.reuse, R90.reuse, R96 ;  /* 0x0000005a67607225 */ /* 0x0c0fe200078e0060 */
[----:B------:R2:W-:Y:S03]  /*34e0*/  @!P2 STG.E.U8 desc[UR36][R6.64+0x38], R5 ;  /* 0x000038050600a986 */ /* 0x0005e6000c101124 */
[----:B------:R-:W-:Y:S01]  /*34f0*/  IMAD.WIDE.U32 R90, R103, R90, R20 ;  /* 0x0000005a675a7225 */ /* 0x000fe200078e0014 */
[----:B------:R-:W-:Y:S06]  /*3500*/  @P1 BRA `(.L_x_93) ;  /* 0x00000000000c1947 */ /* 0x000fec0003800000 */
[----:B------:R-:W5:Y:S02]  /*3510*/  LDG.E.U8 R88, desc[UR36][R98.64+0x39] ;  /* 0x0000392462587981 */ /* 0x000f64000c1e1100 */
[----:B-----5:R-:W-:-:S05]  /*3520*/  PRMT R4, R88, 0x8880, RZ ;  /* 0x0000888058047816 */ /* 0x020fca00000000ff */
[----:B------:R-:W-:-:S07]  /*3530*/  IMAD R89, R4, R23, RZ ;  /* 0x0000001704597224 */ /* 0x000fce00078e02ff */
.L_x_93:
[----:B------:R-:W-:Y:S05]  /*3540*/  BSYNC B1 ;  /* 0x0000000000017941 */ /* 0x000fea0003800000 */
.L_x_92:
[----:B------:R-:W-:Y:S01]  /*3550*/  @!P1 IMAD R87, R87, R22, R89 ;  /* 0x0000001657579224 */ /* 0x000fe200078e0259 */
[----:B------:R-:W-:Y:S01]  /*3560*/  ISETP.GE.AND P2, PT, R100, 0x81, PT ;  /* 0x000000816400780c */ /* 0x000fe20003f46270 */
[----:B------:R-:W-:Y:S01]  /*3570*/  BSSY B1, `(.L_x_94) ;  /* 0x000000c000017945 */ /* 0x000fe20003800000 */
[----:B------:R-:W-:Y:S02]  /*3580*/  IADD3 R4, P5, R90, R12, RZ ;  /* 0x0000000c5a047210 */ /* 0x000fe40007fbe0ff */
[----:B------:R0:W-:Y:S01]  /*3590*/  @!P1 STG.E.U8 desc[UR36][R6.64+0x39], R87 ;  /* 0x0000395706009986 */ /* 0x0001e2000c101124 */
[----:B------:R-:W-:Y:S02]  /*35a0*/  ISETP.LT.OR P1, PT, R3, 0x1, !P2 ;  /* 0x000000010300780c */ /* 0x000fe40005721670 */
[----:B--2---:R-:W-:Y:S02]  /*35b0*/  IADD3.X R5, R13, R91, R57, P5, !PT ;  /* 0x0000005b0d057210 */ /* 0x004fe40002ffe439 */
[----:B------:R-:W-:-:S02]  /*35c0*/  ISETP.GE.AND P0, PT, R100, 0x89, PT ;  /* 0x000000896400780c */ /* 0x000fc40003f06270 */
[----:B------:R-:W-:Y:S02]  /*35d0*/  IADD3 R12, P4, P3, R14, R12, R96 ;  /* 0x0000000c0e0c7210 */ /* 0x000fe40007b9e060 */
[----:B------:R-:W-:-:S05]  /*35e0*/  ISETP.LT.OR P5, PT, R3, 0x2, !P2 ;  /* 0x000000020300780c */ /* 0x000fca00057a1670 */
[----:B0-----:R-:W-:Y:S08]  /*35f0*/  @P1 BRA `(.L_x_95) ;  /* 0x00000000000c1947 */ /* 0x001ff00003800000 */
[----:B------:R-:W3:Y:S02]  /*3600*/  LDG.E.U8 R88, desc[UR36][R4.64] ;  /* 0x0000002404587981 */ /* 0x000ee4000c1e1100 */
[----:B---3--:R-:W-:-:S05]  /*3610*/  PRMT R6, R88, 0x8880, RZ ;  /* 0x0000888058067816 */ /* 0x008fca00000000ff */
[----:B------:R-:W-:-:S07]  /*3620*/  IMAD R89, R6, R23, RZ ;  /* 0x0000001706597224 */ /* 0x000fce00078e02ff */
.L_x_95:
[----:B------:R-:W-:Y:S05]  /*3630*/  BSYNC B1 ;  /* 0x0000000000017941 */ /* 0x000fea0003800000 */
.L_x_94:
[----:B---3--:R-:W-:Y:S01]  /*3640*/  @!P1 IMAD R7, R24, R22, R89 ;  /* 0x0000001618079224 */ /* 0x008fe200078e0259 */
[----:B------:R-:W-:Y:S01]  /*3650*/  BSSY B1, `(.L_x_96) ;  /* 0x0000007000017945 */ /* 0x000fe20003800000 */
[----:B------:R-:W-:-:S03]  /*3660*/  IMAD.IADD R96, R57, 0x1, R97 ;  /* 0x0000000139607824 */ /* 0x000fc600078e0261 */
[----:B------:R0:W-:Y:S01]  /*3670*/  @!P1 STG.E.U8 desc[UR36][R8.64], R7 ;  /* 0x0000000708009986 */ /* 0x0001e2000c101124 */
[----:B------:R-:W-:Y:S05]  /*3680*/  @P5 BRA `(.L_x_97) ;  /* 0x00000000000c5947 */ /* 0x000fea0003800000 */
[----:B------:R-:W2:Y:S02]  /*3690*/  LDG.E.U8 R88, desc[UR36][R4.64+0x1] ;  /* 0x0000012404587981 */ /* 0x000ea4000c1e1100 */
[----:B--2---:R-:W-:-:S05]  /*36a0*/  PRMT R6, R88, 0x8880, RZ ;  /* 0x0000888058067816 */ /* 0x004fca00000000ff */
[----:B------:R-:W-:-:S07]  /*36b0*/  IMAD R89, R6, R23, RZ ;  /* 0x0000001706597224 */ /* 0x000fce00078e02ff */
.L_x_97:
[----:B------:R-:W-:Y:S05]  /*36c0*/  BSYNC B1 ;  /* 0x0000000000017941 */ /* 0x000fea0003800000 */
.L_x_96:
[----:B------:R-:W-:Y:S01]  /*36d0*/  ISETP.LT.OR P1, PT, R3, 0x1, !P0 ;  /* 0x000000010300780c */ /* 0x000fe20004721670 */
[----:B------:R-:W-:Y:S01]  /*36e0*/  @!P5 IMAD R25, R25, R22, R89 ;  /* 0x000000161919d224 */ /* 0x000fe200078e0259 */
[----:B------:R-:W-:Y:S01]  /*36f0*/  BSSY B1, `(.L_x_98) ;  /* 0x000000a000017945 */ /* 0x000fe20003800000 */
[----:B------:R-:W-:Y:S02]  /*3700*/  IADD3.X R13, R21, R13, R96, P4, P3 ;  /* 0x0000000d150d7210 */ /* 0x000fe400027e6460 */
[C---:B------:R-:W-:Y:S01]  /*3710*/  ISETP.LT.OR P4, PT, R3.reuse, 0x2, !P0 ;  /* 0x000000020300780c */ /* 0x040fe20004781670 */
[----:B------:R2:W-:Y:S01]  /*3720*/  @!P5 STG.E.U8 desc[UR36][R8.64+0x1], R25 ;  /* 0x000001190800d986 */ /* 0x0005e2000c101124 */
[C---:B------:R-:W-:Y:S02]  /*3730*/  ISETP.LT.OR P5, PT, R3.reuse, 0x9, !P2 ;  /* 0x000000090300780c */ /* 0x040fe400057a1670 */
[----:B------:R-:W-:-:S04]  /*3740*/  ISETP.LT.OR P3, PT, R3, 0xa, !P2 ;  /* 0x0000000a0300780c */ /* 0x000fc80005761670 */
[----:B------:R-:W-:Y:S09]  /*3750*/  @P1 BRA `(.L_x_99) ;  /* 0x00000000000c1947 */ /* 0x000ff20003800000 */
[----:B------:R-:W3:Y:S02]  /*3760*/  LDG.E.U8 R88, desc[UR36][R12.64] ;  /* 0x000000240c587981 */ /* 0x000ee4000c1e1100 */
[----:B---3--:R-:W-:-:S05]  /*3770*/  PRMT R6, R88, 0x8880, RZ ;  /* 0x0000888058067816 */ /* 0x008fca00000000ff */
[----:B------:R-:W-:-:S07]  /*3780*/  IMAD R89, R6, R23, RZ ;  /* 0x0000001706597224 */ /* 0x000fce00078e02ff */
.L_x_99:
[----:B------:R-:W-:Y:S05]  /*3790*/  BSYNC B1 ;  /* 0x0000000000017941 */ /* 0x000fea0003800000 */
.L_x_98:
[----:B0-----:R-:W-:Y:S01]  /*37a0*/  @!P1 IMAD R7, R26, R22, R89 ;  /* 0x000000161a079224 */ /* 0x001fe200078e0259 */
[----:B------:R-:W-:Y:S04]  /*37b0*/  BSSY B1, `(.L_x_100) ;  /* 0x0000006000017945 */ /* 0x000fe80003800000 */
[----:B------:R0:W-:Y:S01]  /*37c0*/  @!P1 STG.E.U8 desc[UR36][R10.64], R7 ;  /* 0x000000070a009986 */ /* 0x0001e2000c101124 */
[----:B------:R-:W-:Y:S05]  /*37d0*/  @P4 BRA `(.L_x_101) ;  /* 0x00000000000c4947 */ /* 0x000fea0003800000 */
[----:B------:R-:W3:Y:S02]  /*37e0*/  LDG.E.U8 R88, desc[UR36][R12.64+0x1] ;  /* 0x000001240c587981 */ /* 0x000ee4000c1e1100 */
[----:B---3--:R-:W-:-:S05]  /*37f0*/  PRMT R6, R88, 0x8880, RZ ;  /* 0x0000888058067816 */ /* 0x008fca00000000ff */
[----:B------:R-:W-:-:S07]  /*3800*/  IMAD R89, R6, R23, RZ ;  /* 0x0000001706597224 */ /* 0x000fce00078e02ff */
.L_x_101:
[----:B------:R-:W-:Y:S05]  /*3810*/  BSYNC B1 ;  /* 0x0000000000017941 */ /* 0x000fea0003800000 */
.L_x_100:
[----:B------:R-:W-:Y:S01]  /*3820*/  @!P4 IMAD R27, R27, R22, R89 ;  /* 0x000000161b1bc224 */ /* 0x000fe200078e0259 */
[----:B------:R-:W-:Y:S04]  /*3830*/  BSSY B1, `(.L_x_102) ;  /* 0x0000006000017945 */ /* 0x000fe80003800000 */
[----:B------:R3:W-:Y:S01]  /*3840*/  @!P4 STG.E.U8 desc[UR36][R10.64+0x1], R27 ;  /* 0x0000011b0a00c986 */ /* 0x0007e2000c101124 */
[----:B------:R-:W-:Y:S05]  /*3850*/  @P5 BRA `(.L_x_103) ;  /* 0x00000000000c5947 */ /* 0x000fea0003800000 */
[----:B------:R-:W5:Y:S02]  /*3860*/  LDG.E.U8 R88, desc[UR36][R4.64+0x8] ;  /* 0x0000082404587981 */ /* 0x000f64000c1e1100 */
[----:B-----5:R-:W-:-:S05]  /*3870*/  PRMT R6, R88, 0x8880, RZ ;  /* 0x0000888058067816 */ /* 0x020fca00000000ff */
[----:B------:R-:W-:-:S07]  /*3880*/  IMAD R89, R6, R23, RZ ;  /* 0x0000001706597224 */ /* 0x000fce00078e02ff */
.L_x_103:
[----:B------:R-:W-:Y:S05]  /*3890*/  BSYNC B1 ;  /* 0x0000000000017941 */ /* 0x000fea0003800000 */
.L_x_102:
[----:B0-----:R-:W-:Y:S01]  /*38a0*/  @!P5 IMAD R7, R28, R22, R89 ;  /* 0x000000161c07d224 */ /* 0x001fe200078e0259 */
[----:B------:R-:W-:Y:S04]  /*38b0*/  BSSY B1, `(.L_x_104) ;  /* 0x0000006000017945 */ /* 0x000fe80003800000 */
[----:B------:R0:W-:Y:S01]  /*38c0*/  @!P5 STG.E.U8 desc[UR36][R8.64+0x8], R7 ;  /* 0x000008070800d986 */ /* 0x0001e2000c101124 */
[----:B------:R-:W-:Y:S05]  /*38d0*/  @P3 BRA `(.L_x_105) ;  /* 0x00000000000c3947 */ /* 0x000fea0003800000 */
[----:B------:R-:W5:Y:S02]  /*38e0*/  LDG.E.U8 R88, desc[UR36][R4.64+0x9] ;  /* 0x0000092404587981 */ /* 0x000f64000c1e1100 */
[----:B-----5:R-:W-:-:S05]  /*38f0*/  PRMT R6, R88, 0x8880, RZ ;  /* 0x0000888058067816 */ /* 0x020fca00000000ff */
[----:B------:R-:W-:-:S07]  /*3900*/  IMAD R89, R6, R23, RZ ;  /* 0x0000001706597224 */ /* 0x000fce00078e02ff */
.L_x_105:
[----:B------:R-:W-:Y:S05]  /*3910*/  BSYNC B1 ;  /* 0x0000000000017941 */ /* 0x000fea0003800000 */
.L_x_104:
[----:B------:R-:W-:Y:S01]  /*3920*/  ISETP.LT.OR P5, PT, R3, 0x9, !P0 ;  /* 0x000000090300780c */ /* 0x000fe200047a1670 */
[----:B------:R-:W-:Y:S01]  /*3930*/  @!P3 IMAD R29, R29, R22, R89 ;  /* 0x000000161d1db224 */ /* 0x000fe200078e0259 */
        /* <DEDUP_REMOVED lines=9> */
.L_x_107:
[----:B------:R-:W-:Y:S05]  /*39d0*/  BSYNC B1 ;  /* 0x0000000000017941 */ /* 0x000fea0003800000 */
.L_x_106:
[----:B0-----:R-:W-:Y:S01]  /*39e0*/  @!P5 IMAD R7, R30, R22, R89 ;  /* 0x000000161e07d224 */ /* 0x001fe200078e0259 */
[----:B------:R-:W-:Y:S04]  /*39f0*/  BSSY B1, `(.L_x_108) ;  /* 0x0000006000017945 */ /* 0x000fe80003800000 */
[----:B------:R0:W-:Y:S01]  /*3a00*/  @!P5 STG.E.U8 desc[UR36][R10.64+0x8], R7 ;  /* 0x000008070a00d986 */ /* 0x0001e2000c101124 */
[----:B------:R-:W-:Y:S05]  /*3a10*/  @P4 BRA `(.L_x_109) ;  /* 0x00000000000c4947 */ /* 0x000fea0003800000 */
[----:B------:R-:W5:Y:S02]  /*3a20*/  LDG.E.U8 R88, desc[UR36][R12.64+0x9] ;  /* 0x000009240c587981 */ /* 0x000f64000c1e1100 */
[----:B-----5:R-:W-:-:S05]  /*3a30*/  PRMT R6, R88, 0x8880, RZ ;  /* 0x0000888058067816 */ /* 0x020fca00000000ff */
[----:B------:R-:W-:-:S07]  /*3a40*/  IMAD R89, R6, R23, RZ ;  /* 0x0000001706597224 */ /* 0x000fce00078e02ff */
.L_x_109:
[----:B------:R-:W-:Y:S05]  /*3a50*/  BSYNC B1 ;  /* 0x0000000000017941 */ /* 0x000fea0003800000 */
.L_x_108:
[----:B------:R-:W-:Y:S01]  /*3a60*/  @!P4 IMAD R31, R31, R22, R89 ;  /* 0x000000161f1fc224 */ /* 0x000fe200078e0259 */
[----:B------:R-:W-:Y:S04]  /*3a70*/  BSSY B1, `(.L_x_110) ;  /* 0x0000006000017945 */ /* 0x000fe80003800000 */
[----:B------:R0:W-:Y:S01]  /*3a80*/  @!P4 STG.E.U8 desc[UR36][R10.64+0x9], R31 ;  /* 0x0000091f0a00c986 */ /* 0x0001e2000c101124 */
[----:B------:R-:W-:Y:S05]  /*3a90*/  @P3 BRA `(.L_x_111) ;  /* 0x00000000000c3947 */ /* 0x000fea0003800000 */
[----:B------:R-:W5:Y:S02]  /*3aa0*/  LDG.E.U8 R88, desc[UR36][R4.64+0x10] ;  /* 0x0000102404587981 */ /* 0x000f64000c1e1100 */
[----:B-----5:R-:W-:-:S05]  /*3ab0*/  PRMT R6, R88, 0x8880, RZ ;  /* 0x0000888058067816 */ /* 0x020fca00000000ff */
[----:B------:R-:W-:-:S07]  /*3ac0*/  IMAD R89, R6, R23, RZ ;  /* 0x0000001706597224 */ /* 0x000fce00078e02ff */
.L_x_111:
[----:B------:R-:W-:Y:S05]  /*3ad0*/  BSYNC B1 ;  /* 0x0000000000017941 */ /* 0x000fea0003800000 */
.L_x_110:
[----:B0-----:R-:W-:Y:S01]  /*3ae0*/  @!P3 IMAD R7, R32, R22, R89 ;  /* 0x000000162007b224 */ /* 0x001fe200078e0259 */
[----:B------:R-:W-:Y:S04]  /*3af0*/  BSSY B1, `(.L_x_112) ;  /* 0x0000006000017945 */ /* 0x000fe80003800000 */
[----:B------:R0:W-:Y:S01]  /*3b00*/  @!P3 STG.E.U8 desc[UR36][R8.64+0x10], R7 ;  /* 0x000010070800b986 */ /* 0x0001e2000c101124 */
[----:B------:R-:W-:Y:S05]  /*3b10*/  @P1 BRA `(.L_x_113) ;  /* 0x00000000000c1947 */ /* 0x000fea0003800000 */
[----:B------:R-:W5:Y:S02]  /*3b20*/  LDG.E.U8 R88, desc[UR36][R4.64+0x11] ;  /* 0x0000112404587981 */ /* 0x000f64000c1e1100 */
[----:B-----5:R-:W-:-:S05]  /*3b30*/  PRMT R6, R88, 0x8880, RZ ;  /* 0x0000888058067816 */ /* 0x020fca00000000ff */
[----:B------:R-:W-:-:S07]  /*3b40*/  IMAD R89, R6, R23, RZ ;  /* 0x0000001706597224 */ /* 0x000fce00078e02ff */
.L_x_113:
[----:B------:R-:W-:Y:S05]  /*3b50*/  BSYNC B1 ;  /* 0x0000000000017941 */ /* 0x000fea0003800000 */
.L_x_112:
        /* <DEDUP_REMOVED lines=11> */
.L_x_115:
[----:B------:R-:W-:Y:S05]  /*3c10*/  BSYNC B1 ;  /* 0x0000000000017941 */ /* 0x000fea0003800000 */
.L_x_114:
[----:B0-----:R-:W-:Y:S01]  /*3c20*/  @!P4 IMAD R7, R34, R22, R89 ;  /* 0x000000162207c224 */ /* 0x001fe200078e0259 */
[----:B------:R-:W-:Y:S04]  /*3c30*/  BSSY B1, `(.L_x_116) ;  /* 0x0000006000017945 */ /* 0x000fe80003800000 */
[----:B------:R0:W-:Y:S01]  /*3c40*/  @!P4 STG.E.U8 desc[UR36][R10.64+0x10], R7 ;  /* 0x000010070a00c986 */ /* 0x0001e2000c101124 */
[----:B------:R-:W-:Y:S05]  /*3c50*/  @P3 BRA `(.L_x_117) ;  /* 0x00000000000c3947 */ /* 0x000fea0003800000 */
[----:B------:R-:W5:Y:S02]  /*3c60*/  LDG.E.U8 R88, desc[UR36][R12.64+0x11] ;  /* 0x000011240c587981 */ /* 0x000f64000c1e1100 */
[----:B-----5:R-:W-:-:S05]  /*3c70*/  PRMT R6, R88, 0x8880, RZ ;  /* 0x0000888058067816 */ /* 0x020fca00000000ff */
[----:B------:R-:W-:-:S07]  /*3c80*/  IMAD R89, R6, R23, RZ ;  /* 0x0000001706597224 */ /* 0x000fce00078e02ff */
.L_x_117:
[----:B------:R-:W-:Y:S05]  /*3c90*/  BSYNC B1 ;  /* 0x0000000000017941 */ /* 0x000fea0003800000 */
.L_x_116:
[----:B------:R-:W-:Y:S01]  /*3ca0*/  @!P3 IMAD R35, R35, R22, R89 ;  /* 0x000000162323b224 */ /* 0x000fe200078e0259 */
[----:B------:R-:W-:Y:S04]  /*3cb0*/  BSSY B1, `(.L_x_118) ;  /* 0x0000006000017945 */ /* 0x000fe80003800000 */
[----:B------:R0:W-:Y:S01]  /*3cc0*/  @!P3 STG.E.U8 desc[UR36][R10.64+0x11], R35 ;  /* 0x000011230a00b986 */ /* 0x0001e2000c101124 */
[----:B------:R-:W-:Y:S05]  /*3cd0*/  @P5 BRA `(.L_x_119) ;  /* 0x00000000000c5947 */ /* 0x000fea0003800000 */
[----:B------:R-:W5:Y:S02]  /*3ce0*/  LDG.E.U8 R88, desc[UR36][R4.64+0x18] ;  /* 0x0000182404587981 */ /* 0x000f64000c1e1100 */
[----:B-----5:R-:W-:-:S05]  /*3cf0*/  PRMT R6, R88, 0x8880, RZ ;  /* 0x0000888058067816 */ /* 0x020fca00000000ff */
[----:B------:R-:W-:-:S07]  /*3d00*/  IMAD R89, R6, R23, RZ ;  /* 0x0000001706597224 */ /* 0x000fce00078e02ff */
.L_x_119:
[----:B------:R-:W-:Y:S05]  /*3d10*/  BSYNC B1 ;  /* 0x0000000000017941 */ /* 0x000fea0003800000 */
.L_x_118:
[----:B0-----:R-:W-:Y:S01]  /*3d20*/  @!P5 IMAD R7, R36, R22, R89 ;  /* 0x000000162407d224 */ /* 0x001fe200078e0259 */
[----:B------:R-:W-:Y:S04]  /*3d30*/  BSSY B1, `(.L_x_120) ;  /* 0x0000006000017945 */ /* 0x000fe80003800000 */
[----:B------:R0:W-:Y:S01]  /*3d40*/  @!P5 STG.E.U8 desc[UR36][R8.64+0x18], R7 ;  /* 0x000018070800d986 */ /* 0x0001e2000c101124 */
[----:B------:R-:W-:Y:S05]  /*3d50*/  @P1 BRA `(.L_x_121) ;  /* 0x00000000000c1947 */ /* 0x000fea0003800000 */
[----:B------:R-:W5:Y:S02]  /*3d60*/  LDG.E.U8 R88, desc[UR36][R4.64+0x19] ;  /* 0x0000192404587981 */ /* 0x000f64000c1e1100 */
[----:B-----5:R-:W-:-:S05]  /*3d70*/  PRMT R6, R88, 0x8880, RZ ;  /* 0x0000888058067816 */ /* 0x020fca00000000ff */
[----:B------:R-:W-:-:S07]  /*3d80*/  IMAD R89, R6, R23, RZ ;  /* 0x0000001706597224 */ /* 0x000fce00078e02ff */
.L_x_121:
[----:B------:R-:W-:Y:S05]  /*3d90*/  BSYNC B1 ;  /* 0x0000000000017941 */ /* 0x000fea0003800000 */
.L_x_120:
        /* <DEDUP_REMOVED lines=11> */
.L_x_123:
[----:B------:R-:W-:Y:S05]  /*3e50*/  BSYNC B1 ;  /* 0x0000000000017941 */ /* 0x000fea0003800000 */
.L_x_122:
[----:B0-----:R-:W-:Y:S01]  /*3e60*/  @!P4 IMAD R7, R38, R22, R89 ;  /* 0x000000162607c224 */ /* 0x001fe200078e0259 */
[----:B------:R-:W-:Y:S04]  /*3e70*/  BSSY B1, `(.L_x_124) ;  /* 0x0000006000017945 */ /* 0x000fe80003800000 */
[----:B------:R0:W-:Y:S01]  /*3e80*/  @!P4 STG.E.U8 desc[UR36][R10.64+0x18], R7 ;  /* 0x000018070a00c986 */ /* 0x0001e2000c101124 */
[----:B------:R-:W-:Y:S05]  /*3e90*/  @P3 BRA `(.L_x_125) ;  /* 0x00000000000c3947 */ /* 0x000fea0003800000 */
[----:B------:R-:W5:Y:S02]  /*3ea0*/  LDG.E.U8 R88, desc[UR36][R12.64+0x19] ;  /* 0x000019240c587981 */ /* 0x000f64000c1e1100 */
[----:B-----5:R-:W-:-:S05]  /*3eb0*/  PRMT R6, R88, 0x8880, RZ ;  /* 0x0000888058067816 */ /* 0x020fca00000000ff */
[----:B------:R-:W-:-:S07]  /*3ec0*/  IMAD R89, R6, R23, RZ ;  /* 0x0000001706597224 */ /* 0x000fce00078e02ff */
.L_x_125:
[----:B------:R-:W-:Y:S05]  /*3ed0*/  BSYNC B1 ;  /* 0x0000000000017941 */ /* 0x000fea0003800000 */
.L_x_124:
[----:B------:R-:W-:Y:S01]  /*3ee0*/  @!P3 IMAD R39, R39, R22, R89 ;  /* 0x000000162727b224 */ /* 0x000fe200078e0259 */
[----:B------:R-:W-:Y:S04]  /*3ef0*/  BSSY B1, `(.L_x_126) ;  /* 0x0000006000017945 */ /* 0x000fe80003800000 */
[----:B------:R0:W-:Y:S01]  /*3f00*/  @!P3 STG.E.U8 desc[UR36][R10.64+0x19], R39 ;  /* 0x000019270a00b986 */ /* 0x0001e2000c101124 */
[----:B------:R-:W-:Y:S05]  /*3f10*/  @P5 BRA `(.L_x_127) ;  /* 0x00000000000c5947 */ /* 0x000fea0003800000 */
[----:B------:R-:W5:Y:S02]  /*3f20*/  LDG.E.U8 R88, desc[UR36][R4.64+0x20] ;  /* 0x0000202404587981 */ /* 0x000f64000c1e1100 */
[----:B-----5:R-:W-:-:S05]  /*3f30*/  PRMT R6, R88, 0x8880, RZ ;  /* 0x0000888058067816 */ /* 0x020fca00000000ff */
[----:B------:R-:W-:-:S07]  /*3f40*/  IMAD R89, R6, R23, RZ ;  /* 0x0000001706597224 */ /* 0x000fce00078e02ff */
.L_x_127:
[----:B------:R-:W-:Y:S05]  /*3f50*/  BSYNC B1 ;  /* 0x0000000000017941 */ /* 0x000fea0003800000 */
.L_x_126:
[----:B0-----:R-:W-:Y:S01]  /*3f60*/  @!P5 IMAD R7, R40, R22, R89 ;  /* 0x000000162807d224 */ /* 0x001fe200078e0259 */
[----:B------:R-:W-:Y:S04]  /*3f70*/  BSSY B1, `(.L_x_128) ;  /* 0x0000006000017945 */ /* 0x000fe80003800000 */
[----:B------:R0:W-:Y:S01]  /*3f80*/  @!P5 STG.E.U8 desc[UR36][R8.64+0x20], R7 ;  /* 0x000020070800d986 */ /* 0x0001e2000c101124 */
[----:B------:R-:W-:Y:S05]  /*3f90*/  @P1 BRA `(.L_x_129) ;  /* 0x00000000000c1947 */ /* 0x000fea0003800000 */
[----:B------:R-:W5:Y:S02]  /*3fa0*/  LDG.E.U8 R88, desc[UR36][R4.64+0x21] ;  /* 0x0000212404587981 */ /* 0x000f64000c1e1100 */
[----:B-----5:R-:W-:-:S05]  /*3fb0*/  PRMT R6, R88, 0x8880, RZ ;  /* 0x0000888058067816 */ /* 0x020fca00000000ff */
[----:B------:R-:W-:-:S07]  /*3fc0*/  IMAD R89, R6, R23, RZ ;  /* 0x0000001706597224 */ /* 0x000fce00078e02ff */
.L_x_129:
[----:B------:R-:W-:Y:S05]  /*3fd0*/  BSYNC B1 ;  /* 0x0000000000017941 */ /* 0x000fea0003800000 */
.L_x_128:
        /* <DEDUP_REMOVED lines=11> */
.L_x_131:
[----:B------:R-:W-:Y:S05]  /*4090*/  BSYNC B1 ;  /* 0x0000000000017941 */ /* 0x000fea0003800000 */
.L_x_130:
[----:B0-----:R-:W-:Y:S01]  /*40a0*/  @!P4 IMAD R7, R42, R22, R89 ;  /* 0x000000162a07c224 */ /* 0x001fe200078e0259 */
[----:B------:R-:W-:Y:S04]  /*40b0*/  BSSY B1, `(.L_x_132) ;  /* 0x0000006000017945 */ /* 0x000fe80003800000 */
[----:B------:R0:W-:Y:S01]  /*40c0*/  @!P4 STG.E.U8 desc[UR36][R10.64+0x20], R7 ;  /* 0x000020070a00c986 */ /* 0x0001e2000c101124 */
[----:B------:R-:W-:Y:S05]  /*40d0*/  @P3 BRA `(.L_x_133) ;  /* 0x00000000000c3947 */ /* 0x000fea0003800000 */
[----:B------:R-:W5:Y:S02]  /*40e0*/  LDG.E.U8 R88, desc[UR36][R12.64+0x21] ;  /* 0x000021240c587981 */ /* 0x000f64000c1e1100 */
[----:B-----5:R-:W-:-:S05]  /*40f0*/  PRMT R6, R88, 0x8880, RZ ;  /* 0x0000888058067816 */ /* 0x020fca00000000ff */
[----:B------:R-:W-:-:S07]  /*4100*/  IMAD R89, R6, R23, RZ ;  /* 0x0000001706597224 */ /* 0x000fce00078e02ff */
.L_x_133:
[----:B------:R-:W-:Y:S05]  /*4110*/  BSYNC B1 ;  /* 0x0000000000017941 */ /* 0x000fea0003800000 */
.L_x_132:
[----:B------:R-:W-:Y:S01]  /*4120*/  @!P3 IMAD R43, R43, R22, R89 ;  /* 0x000000162b2bb224 */ /* 0x000fe200078e0259 */
[----:B------:R-:W-:Y:S04]  /*4130*/  BSSY B1, `(.L_x_134) ;  /* 0x0000006000017945 */ /* 0x000fe80003800000 */
[----:B------:R0:W-:Y:S01]  /*4140*/  @!P3 STG.E.U8 desc[UR36][R10.64+0x21], R43 ;  /* 0x0000212b0a00b986 */ /* 0x0001e2000c101124 */
[----:B------:R-:W-:Y:S05]  /*4150*/  @P5 BRA `(.L_x_135) ;  /* 0x00000000000c5947 */ /* 0x000fea0003800000 */
[----:B------:R-:W5:Y:S02]  /*4160*/  LDG.E.U8 R88, desc[UR36][R4.64+0x28] ;  /* 0x0000282404587981 */ /* 0x000f64000c1e1100 */
[----:B-----5:R-:W-:-:S05]  /*4170*/  PRMT R6, R88, 0x8880, RZ ;  /* 0x0000888058067816 */ /* 0x020fca00000000ff */
[----:B------:R-:W-:-:S07]  /*4180*/  IMAD R89, R6, R23, RZ ;  /* 0x0000001706597224 */ /* 0x000fce00078e02ff */
.L_x_135:
[----:B------:R-:W-:Y:S05]  /*4190*/  BSYNC B1 ;  /* 0x0000000000017941 */ /* 0x000fea0003800000 */
.L_x_134:
[----:B0-----:R-:W-:Y:S01]  /*41a0*/  @!P5 IMAD R7, R44, R22, R89 ;  /* 0x000000162c07d224 */ /* 0x001fe200078e0259 */
[----:B------:R-:W-:Y:S04]  /*41b0*/  BSSY B1, `(.L_x_136) ;  /* 0x0000006000017945 */ /* 0x000fe80003800000 */
[----:B------:R0:W-:Y:S01]  /*41c0*/  @!P5 STG.E.U8 desc[UR36][R8.64+0x28], R7 ;  /* 0x000028070800d986 */ /* 0x0001e2000c101124 */
[----:B------:R-:W-:Y:S05]  /*41d0*/  @P1 BRA `(.L_x_137) ;  /* 0x00000000000c1947 */ /* 0x000fea0003800000 */
[----:B------:R-:W5:Y:S02]  /*41e0*/  LDG.E.U8 R88, desc[UR36][R4.64+0x29] ;  /* 0x0000292404587981 */ /* 0x000f64000c1e1100 */
[----:B-----5:R-:W-:-:S05]  /*41f0*/  PRMT R6, R88, 0x8880, RZ ;  /* 0x0000888058067816 */ /* 0x020fca00000000ff */
[----:B------:R-:W-:-:S07]  /*4200*/  IMAD R89, R6, R23, RZ ;  /* 0x0000001706597224 */ /* 0x000fce00078e02ff */
.L_x_137:
[----:B------:R-:W-:Y:S05]  /*4210*/  BSYNC B1 ;  /* 0x0000000000017941 */ /* 0x000fea0003800000 */
.L_x_136:
        /* <DEDUP_REMOVED lines=11> */
.L_x_139:
[----:B------:R-:W-:Y:S05]  /*42d0*/  BSYNC B1 ;  /* 0x0000000000017941 */ /* 0x000fea0003800000 */
.L_x_138:
[----:B0-----:R-:W-:Y:S01]  /*42e0*/  @!P4 IMAD R7, R46, R22, R89 ;  /* 0x000000162e07c224 */ /* 0x001fe200078e0259 */
[----:B------:R-:W-:Y:S04]  /*42f0*/  BSSY B1, `(.L_x_140) ;  /* 0x0000006000017945 */ /* 0x000fe80003800000 */
[----:B------:R0:W-:Y:S01]  /*4300*/  @!P4 STG.E.U8 desc[UR36][R10.64+0x28], R7 ;  /* 0x000028070a00c986 */ /* 0x0001e2000c101124 */
[----:B------:R-:W-:Y:S05]  /*4310*/  @P3 BRA `(.L_x_141) ;  /* 0x00000000000c3947 */ /* 0x000fea0003800000 */
[----:B------:R-:W5:Y:S02]  /*4320*/  LDG.E.U8 R88, desc[UR36][R12.64+0x29] ;  /* 0x000029240c587981 */ /* 0x000f64000c1e1100 */
[----:B-----5:R-:W-:-:S05]  /*4330*/  PRMT R6, R88, 0x8880, RZ ;  /* 0x0000888058067816 */ /* 0x020fca00000000ff */
[----:B------:R-:W-:-:S07]  /*4340*/  IMAD R89, R6, R23, RZ ;  /* 0x0000001706597224 */ /* 0x000fce00078e02ff */
.L_x_141:
[----:B------:R-:W-:Y:S05]  /*4350*/  BSYNC B1 ;  /* 0x0000000000017941 */ /* 0x000fea0003800000 */
.L_x_140:
[----:B------:R-:W-:Y:S01]  /*4360*/  @!P3 IMAD R47, R47, R22, R89 ;  /* 0x000000162f2fb224 */ /* 0x000fe200078e0259 */
[----:B------:R-:W-:Y:S04]  /*4370*/  BSSY B1, `(.L_x_142) ;  /* 0x0000006000017945 */ /* 0x000fe80003800000 */
[----:B------:R0:W-:Y:S01]  /*4380*/  @!P3 STG.E.U8 desc[UR36][R10.64+0x29], R47 ;  /* 0x0000292f0a00b986 */ /* 0x0001e2000c101124 */
[----:B------:R-:W-:Y:S05]  /*4390*/  @P5 BRA `(.L_x_143) ;  /* 0x00000000000c5947 */ /* 0x000fea0003800000 */
[----:B------:R-:W5:Y:S02]  /*43a0*/  LDG.E.U8 R88, desc[UR36][R4.64+0x30] ;  /* 0x0000302404587981 */ /* 0x000f64000c1e1100 */
[----:B-----5:R-:W-:-:S05]  /*43b0*/  PRMT R6, R88, 0x8880, RZ ;  /* 0x0000888058067816 */ /* 0x020fca00000000ff */
[----:B------:R-:W-:-:S07]  /*43c0*/  IMAD R89, R6, R23, RZ ;  /* 0x0000001706597224 */ /* 0x000fce00078e02ff */
.L_x_143:
[----:B------:R-:W-:Y:S05]  /*43d0*/  BSYNC B1 ;  /* 0x0000000000017941 */ /* 0x000fea0003800000 */
.L_x_142:
[----:B0-----:R-:W-:Y:S01]  /*43e0*/  @!P5 IMAD R7, R48, R22, R89 ;  /* 0x000000163007d224 */ /* 0x001fe200078e0259 */
[----:B------:R-:W-:Y:S04]  /*43f0*/  BSSY B1, `(.L_x_144) ;  /* 0x0000006000017945 */ /* 0x000fe80003800000 */
[----:B------:R0:W-:Y:S01]  /*4400*/  @!P5 STG.E.U8 desc[UR36][R8.64+0x30], R7 ;  /* 0x000030070800d986 */ /* 0x0001e2000c101124 */
[----:B------:R-:W-:Y:S05]  /*4410*/  @P1 BRA `(.L_x_145) ;  /* 0x00000000000c1947 */ /* 0x000fea0003800000 */
[----:B------:R-:W5:Y:S02]  /*4420*/  LDG.E.U8 R88, desc[UR36][R4.64+0x31] ;  /* 0x0000312404587981 */ /* 0x000f64000c1e1100 */
[----:B-----5:R-:W-:-:S05]  /*4430*/  PRMT R6, R88, 0x8880, RZ ;  /* 0x0000888058067816 */ /* 0x020fca00000000ff */
[----:B------:R-:W-:-:S07]  /*4440*/  IMAD R89, R6, R23, RZ ;  /* 0x0000001706597224 */ /* 0x000fce00078e02ff */
.L_x_145:
[----:B------:R-:W-:Y:S05]  /*4450*/  BSYNC B1 ;  /* 0x0000000000017941 */ /* 0x000fea0003800000 */
.L_x_144:
[----:B------:R-:W-:Y:S01]  /*4460*/  ISETP.LT.OR P4, PT, R3, 0x31, !P0 ;  /* 0x000000310300780c */ /* 0x000fe20004781670 */
[----:B------:R-:W-:Y:S01]  /*4470*/  @!P1 IMAD R49, R49, R22, R89 ;  /* 0x0000001631319224 */ /* 0x000fe200078e0259 */
[----:B------:R-:W-:Y:S01]  /*4480*/  BSSY B1, `(.L_x_146) ;  /* 0x000000a000017945 */ /* 0x000fe20003800000 */
[C---:B------:R-:W-:Y:S02]  /*4490*/  ISETP.LT.OR P3, PT, R3.reuse, 0x32, !P0 ;  /* 0x000000320300780c */ /* 0x040fe40004761670 */
[C---:B------:R-:W-:Y:S01]  /*44a0*/  ISETP.LT.OR P5, PT, R3.reuse, 0x39, !P0 ;  /* 0x000000390300780c */ /* 0x040fe200047a1670 */
[----:B------:R0:W-:Y:S01]  /*44b0*/  @!P1 STG.E.U8 desc[UR36][R8.64+0x31], R49 ;  /* 0x0000313108009986 */ /* 0x0001e2000c101124 */
[C---:B------:R-:W-:Y:S02]  /*44c0*/  ISETP.LT.OR P1, PT, R3.reuse, 0x39, !P2 ;  /* 0x000000390300780c */ /* 0x040fe40005721670 */
[----:B------:R-:W-:-:S04]  /*44d0*/  ISETP.LT.OR P2, PT, R3, 0x3a, !P2 ;  /* 0x0000003a0300780c */ /* 0x000fc80005741670 */
[----:B------:R-:W-:Y:S09]  /*44e0*/  @P4 BRA `(.L_x_147) ;  /* 0x00000000000c4947 */ /* 0x000ff20003800000 */
[----:B------:R-:W5:Y:S02]  /*44f0*/  LDG.E.U8 R88, desc[UR36][R12.64+0x30] ;  /* 0x000030240c587981 */ /* 0x000f64000c1e1100 */
[----:B-----5:R-:W-:-:S05]  /*4500*/  PRMT R6, R88, 0x8880, RZ ;  /* 0x0000888058067816 */ /* 0x020fca00000000ff */
[----:B------:R-:W-:-:S07]  /*4510*/  IMAD R89, R6, R23, RZ ;  /* 0x0000001706597224 */ /* 0x000fce00078e02ff */
.L_x_147:
[----:B------:R-:W-:Y:S05]  /*4520*/  BSYNC B1 ;  /* 0x0000000000017941 */ /* 0x000fea0003800000 */
.L_x_146:
[----:B0-----:R-:W-:Y:S01]  /*4530*/  @!P4 IMAD R7, R50, R22, R89 ;  /* 0x000000163207c224 */ /* 0x001fe200078e0259 */
[----:B------:R-:W-:Y:S04]  /*4540*/  BSSY B1, `(.L_x_148) ;  /* 0x0000006000017945 */ /* 0x000fe80003800000 */
[----:B------:R0:W-:Y:S01]  /*4550*/  @!P4 STG.E.U8 desc[UR36][R10.64+0x30], R7 ;  /* 0x000030070a00c986 */ /* 0x0001e2000c101124 */
[----:B------:R-:W-:Y:S05]  /*4560*/  @P3 BRA `(.L_x_149) ;  /* 0x00000000000c3947 */ /* 0x000fea0003800000 */
[----:B------:R-:W5:Y:S02]  /*4570*/  LDG.E.U8 R88, desc[UR36][R12.64+0x31] ;  /* 0x000031240c587981 */ /* 0x000f64000c1e1100 */
[----:B-----5:R-:W-:-:S05]  /*4580*/  PRMT R6, R88, 0x8880, RZ ;  /* 0x0000888058067816 */ /* 0x020fca00000000ff */
[----:B------:R-:W-:-:S07]  /*4590*/  IMAD R89, R6, R23, RZ ;  /* 0x0000001706597224 */ /* 0x000fce00078e02ff */
.L_x_149:
[----:B------:R-:W-:Y:S05]  /*45a0*/  BSYNC B1 ;  /* 0x0000000000017941 */ /* 0x000fea0003800000 */
.L_x_148:
[----:B------:R-:W-:Y:S01]  /*45b0*/  @!P3 IMAD R51, R51, R22, R89 ;  /* 0x000000163333b224 */ /* 0x000fe200078e0259 */
[----:B------:R-:W-:Y:S04]  /*45c0*/  BSSY B1, `(.L_x_150) ;  /* 0x0000006000017945 */ /* 0x000fe80003800000 */
[----:B------:R0:W-:Y:S01]  /*45d0*/  @!P3 STG.E.U8 desc[UR36][R10.64+0x31], R51 ;  /* 0x000031330a00b986 */ /* 0x0001e2000c101124 */
[----:B------:R-:W-:Y:S05]  /*45e0*/  @P1 BRA `(.L_x_151) ;  /* 0x00000000000c1947 */ /* 0x000fea0003800000 */
[----:B------:R-:W5:Y:S02]  /*45f0*/  LDG.E.U8 R88, desc[UR36][R4.64+0x38] ;  /* 0x0000382404587981 */ /* 0x000f64000c1e1100 */
[----:B-----5:R-:W-:-:S05]  /*4600*/  PRMT R6, R88, 0x8880, RZ ;  /* 0x0000888058067816 */ /* 0x020fca00000000ff */
[----:B------:R-:W-:-:S07]  /*4610*/  IMAD R89, R6, R23, RZ ;  /* 0x0000001706597224 */ /* 0x000fce00078e02ff */
.L_x_151:
[----:B------:R-:W-:Y:S05]  /*4620*/  BSYNC B1 ;  /* 0x0000000000017941 */ /* 0x000fea0003800000 */
.L_x_150:
[----:B0-----:R-:W-:Y:S01]  /*4630*/  @!P1 IMAD R7, R52, R22, R89 ;  /* 0x0000001634079224 */ /* 0x001fe200078e0259 */
[----:B------:R-:W-:Y:S04]  /*4640*/  BSSY B1, `(.L_x_152) ;  /* 0x0000006000017945 */ /* 0x000fe80003800000 */
[----:B------:R0:W-:Y:S01]  /*4650*/  @!P1 STG.E.U8 desc[UR36][R8.64+0x38], R7 ;  /* 0x0000380708009986 */ /* 0x0001e2000c101124 */
[----:B------:R-:W-:Y:S05]  /*4660*/  @P2 BRA `(.L_x_153) ;  /* 0x00000000000c2947 */ /* 0x000fea0003800000 */
[----:B------:R-:W5:Y:S02]  /*4670*/  LDG.E.U8 R88, desc[UR36][R4.64+0x39] ;  /* 0x0000392404587981 */ /* 0x000f64000c1e1100 */
[----:B-----5:R-:W-:-:S05]  /*4680*/  PRMT R6, R88, 0x8880, RZ ;  /* 0x0000888058067816 */ /* 0x020fca00000000ff */
[----:B------:R-:W-:-:S07]  /*4690*/  IMAD R89, R6, R23, RZ ;  /* 0x0000001706597224 */ /* 0x000fce00078e02ff */
.L_x_153:
[----:B------:R-:W-:Y:S05]  /*46a0*/  BSYNC B1 ;  /* 0x0000000000017941 */ /* 0x000fea0003800000 */
.L_x_152:
[----:B------:R-:W-:Y:S01]  /*46b0*/  @!P2 IMAD R53, R53, R22, R89 ;  /* 0x000000163535a224 */ /* 0x000fe200078e0259 */
[----:B------:R-:W-:Y:S04]  /*46c0*/  BSSY B1, `(.L_x_154) ;  /* 0x0000006000017945 */ /* 0x000fe80003800000 */
[----:B------:R0:W-:Y:S01]  /*46d0*/  @!P2 STG.E.U8 desc[UR36][R8.64+0x39], R53 ;  /* 0x000039350800a986 */ /* 0x0001e2000c101124 */
[----:B------:R-:W-:Y:S05]  /*46e0*/  @P5 BRA `(.L_x_155) ;  /* 0x00000000000c5947 */ /* 0x000fea0003800000 */
[----:B------:R-:W5:Y:S02]  /*46f0*/  LDG.E.U8 R88, desc[UR36][R12.64+0x38] ;  /* 0x000038240c587981 */ /* 0x000f64000c1e1100 */
[----:B-----5:R-:W-:-:S05]  /*4700*/  PRMT R4, R88, 0x8880, RZ ;  /* 0x0000888058047816 */ /* 0x020fca00000000ff */
[----:B------:R-:W-:-:S07]  /*4710*/  IMAD R89, R4, R23, RZ ;  /* 0x0000001704597224 */ /* 0x000fce00078e02ff */
.L_x_155:
[----:B------:R-:W-:Y:S05]  /*4720*/  BSYNC B1 ;  /* 0x0000000000017941 */ /* 0x000fea0003800000 */
.L_x_154:
[----:B------:R-:W-:Y:S01]  /*4730*/  @!P5 IMAD R5, R54, R22, R89 ;  /* 0x000000163605d224 */ /* 0x000fe200078e0259 */
[----:B------:R-:W-:Y:S01]  /*4740*/  ISETP.LT.OR P0, PT, R3, 0x3a, !P0 ;  /* 0x0000003a0300780c */ /* 0x000fe20004701670 */
[----:B------:R-:W-:Y:S03]  /*4750*/  BSSY B1, `(.L_x_156) ;  /* 0x0000006000017945 */ /* 0x000fe60003800000 */
[----:B------:R0:W-:Y:S09]  /*4760*/  @!P5 STG.E.U8 desc[UR36][R10.64+0x38], R5 ;  /* 0x000038050a00d986 */ /* 0x0001f2000c101124 */
[----:B------:R-:W-:Y:S05]  /*4770*/  @P0 BRA `(.L_x_157) ;  /* 0x00000000000c0947 */ /* 0x000fea0003800000 */
[----:B------:R-:W5:Y:S02]  /*4780*/  LDG.E.U8 R88, desc[UR36][R12.64+0x39] ;  /* 0x000039240c587981 */ /* 0x000f64000c1e1100 */
[----:B-----5:R-:W-:-:S05]  /*4790*/  PRMT R4, R88, 0x8880, RZ ;  /* 0x0000888058047816 */ /* 0x020fca00000000ff */
[----:B------:R-:W-:-:S07]  /*47a0*/  IMAD R89, R4, R23, RZ ;  /* 0x0000001704597224 */ /* 0x000fce00078e02ff */
.L_x_157:
[----:B------:R-:W-:Y:S05]  /*47b0*/  BSYNC B1 ;  /* 0x0000000000017941 */ /* 0x000fea0003800000 */
.L_x_156:
[----:B------:R-:W-:Y:S01]  /*47c0*/  IMAD R55, R55, R22, R89 ;  /* 0x0000001637377224 */ /* 0x000fe200078e0259 */
[----:B------:R-:W-:Y:S06]  /*47d0*/  @P0 BRA `(.L_x_158) ;  /* 0x0000000c00180947 */ /* 0x000fec0003800000 */
[----:B------:R0:W-:Y:S01]  /*47e0*/  STG.E.U8 desc[UR36][R10.64+0x39], R55 ;  /* 0x000039370a007986 */ /* 0x0001e2000c101124 */
[----:B------:R-:W-:Y:S05]  /*47f0*/  BRA `(.L_x_158) ;  /* 0x0000000c00107947 */ /* 0x000fea0003800000 */
.L_x_29:
[C---:B------:R-:W-:Y:S02]  /*4800*/  ISETP.GE.AND P2, PT, R100.reuse, 0x1, PT ;  /* 0x000000016400780c */ /* 0x040fe40003f46270 */
[----:B------:R-:W-:Y:S02]  /*4810*/  ISETP.GE.AND P1, PT, R100, 0x9, PT ;  /* 0x000000096400780c */ /* 0x000fe40003f26270 */
[C---:B------:R-:W-:Y:S02]  /*4820*/  ISETP.LT.OR P4, PT, R3.reuse, 0x1, !P2 ;  /* 0x000000010300780c */ /* 0x040fe40005781670 */
[C---:B------:R-:W-:Y:S02]  /*4830*/  ISETP.LT.OR P5, PT, R3.reuse, 0x2, !P2 ;  /* 0x000000020300780c */ /* 0x040fe400057a1670 */
[C---:B------:R-:W-:Y:S02]  /*4840*/  ISETP.LT.OR P0, PT, R3.reuse, 0x1, !P1 ;  /* 0x000000010300780c */ /* 0x040fe40004f01670 */
[----:B------:R-:W-:-:S07]  /*4850*/  ISETP.LT.OR P3, PT, R3, 0x2, !P1 ;  /* 0x000000020300780c */ /* 0x000fce0004f61670 */
[-C--:B------:R-:W-:Y:S02]  /*4860*/  @!P4 IMAD R5, R56, R22.reuse, RZ ;  /* 0x000000163805c224 */ /* 0x080fe400078e02ff */
[-C--:B------:R-:W-:Y:S02]  /*4870*/  @!P5 IMAD R57, R57, R22.reuse, RZ ;  /* 0x000000163939d224 */ /* 0x080fe400078e02ff */
[-C--:B------:R-:W-:Y:S01]  /*4880*/  @!P0 IMAD R13, R58, R22.reuse, RZ ;  /* 0x000000163a0d8224 */ /* 0x080fe200078e02ff */
[----:B------:R0:W-:Y:S01]  /*4890*/  @!P4 STG.E.U8 desc[UR36][R92.64], R5 ;  /* 0x000000055c00c986 */ /* 0x0001e2000c101124 */
[----:B------:R-:W-:Y:S01]  /*48a0*/  ISETP.LT.OR P4, PT, R3, 0x9, !P2 ;  /* 0x000000090300780c */ /* 0x000fe20005781670 */
[----:B------:R-:W-:Y:S02]  /*48b0*/  @!P3 IMAD R59, R59, R22, RZ ;  /* 0x000000163b3bb224 */ /* 0x000fe400078e02ff */
[----:B------:R-:W-:Y:S01]  /*48c0*/  @!P5 STG.E.U8 desc[UR36][R92.64+0x1], R57 ;  /* 0x000001395c00d986 */ /* 0x000fe2000c101124 */
[----:B------:R-:W-:-:S03]  /*48d0*/  ISETP.LT.OR P5, PT, R3, 0xa, !P2 ;  /* 0x0000000a0300780c */ /* 0x000fc600057a1670 */
[----:B------:R1:W-:Y:S01]  /*48e0*/  @!P0 STG.E.U8 desc[UR36][R6.64], R13 ;  /* 0x0000000d06008986 */ /* 0x0003e2000c101124 */
[----:B------:R-:W-:-:S03]  /*48f0*/  ISETP.LT.OR P0, PT, R3, 0x9, !P1 ;  /* 0x000000090300780c */ /* 0x000fc60004f01670 */
[----:B------:R-:W-:Y:S01]  /*4900*/  @!P3 STG.E.U8 desc[UR36][R6.64+0x1], R59 ;  /* 0x0000013b0600b986 */ /* 0x000fe2000c101124 */
[----:B------:R-:W-:Y:S01]  /*4910*/  ISETP.LT.OR P3, PT, R3, 0xa, !P1 ;  /* 0x0000000a0300780c */ /* 0x000fe20004f61670 */
[----:B------:R-:W-:-:S04]  /*4920*/  @!P4 IMAD R15, R60, R22, RZ ;  /* 0x000000163c0fc224 */ /* 0x000fc800078e02ff */
[-C--:B------:R-:W-:Y:S01]  /*4930*/  @!P5 IMAD R61, R61, R22.reuse, RZ ;  /* 0x000000163d3dd224 */ /* 0x080fe200078e02ff */
[----:B------:R2:W-:Y:S01]  /*4940*/  @!P4 STG.E.U8 desc[UR36][R92.64+0x8], R15 ;  /* 0x0000080f5c00c986 */ /* 0x0005e2000c101124 */
[C---:B------:R-:W-:Y:S02]  /*4950*/  ISETP.LT.OR P4, PT, R3.reuse, 0x11, !P2 ;  /* 0x000000110300780c */ /* 0x040fe40005781670 */
[-C--:B0-----:R-:W-:Y:S01]  /*4960*/  @!P0 IMAD R5, R62, R22.reuse, RZ ;  /* 0x000000163e058224 */ /* 0x081fe200078e02ff */
[----:B------:R-:W-:Y:S01]  /*4970*/  @!P5 STG.E.U8 desc[UR36][R92.64+0x9], R61 ;  /* 0x0000093d5c00d986 */ /* 0x000fe2000c101124 */
[----:B------:R-:W-:Y:S02]  /*4980*/  ISETP.LT.OR P5, PT, R3, 0x12, !P2 ;  /* 0x000000120300780c */ /* 0x000fe400057a1670 */
[----:B------:R-:W-:Y:S01]  /*4990*/  @!P3 IMAD R63, R63, R22, RZ ;  /* 0x000000163f3fb224 */ /* 0x000fe200078e02ff */
[----:B------:R0:W-:Y:S01]  /*49a0*/  @!P0 STG.E.U8 desc[UR36][R6.64+0x8], R5 ;  /* 0x0000080506008986 */ /* 0x0001e2000c101124 */
[----:B------:R-:W-:-:S03]  /*49b0*/  ISETP.LT.OR P0, PT, R3, 0x11, !P1 ;  /* 0x000000110300780c */ /* 0x000fc60004f01670 */
[----:B------:R-:W-:Y:S01]  /*49c0*/  @!P3 STG.E.U8 desc[UR36][R6.64+0x9], R63 ;  /* 0x0000093f0600b986 */ /* 0x000fe2000c101124 */
[----:B------:R-:W-:Y:S01]  /*49d0*/  ISETP.LT.OR P3, PT, R3, 0x12, !P1 ;  /* 0x000000120300780c */ /* 0x000fe20004f61670 */
[----:B-1----:R-:W-:-:S04]  /*49e0*/  @!P4 IMAD R13, R64, R22, RZ ;  /* 0x00000016400dc224 */ /* 0x002fc800078e02ff */
[-C--:B------:R-:W-:Y:S01]  /*49f0*/  @!P5 IMAD R65, R65, R22.reuse, RZ ;  /* 0x000000164141d224 */ /* 0x080fe200078e02ff */
[----:B------:R1:W-:Y:S01]  /*4a00*/  @!P4 STG.E.U8 desc[UR36][R92.64+0x10], R13 ;  /* 0x0000100d5c00c986 */ /* 0x0003e2000c101124 */
[C---:B------:R-:W-:Y:S02]  /*4a10*/  ISETP.LT.OR P4, PT, R3.reuse, 0x19, !P2 ;  /* 0x000000190300780c */ /* 0x040fe40005781670 */
[-C--:B--2---:R-:W-:Y:S01]  /*4a20*/  @!P0 IMAD R15, R66, R22.reuse, RZ ;  /* 0x00000016420f8224 */ /* 0x084fe200078e02ff */
[----:B------:R-:W-:Y:S01]  /*4a30*/  @!P5 STG.E.U8 desc[UR36][R92.64+0x11], R65 ;  /* 0x000011415c00d986 */ /* 0x000fe2000c101124 */
[----:B------:R-:W-:Y:S02]  /*4a40*/  ISETP.LT.OR P5, PT, R3, 0x1a, !P2 ;  /* 0x0000001a0300780c */ /* 0x000fe400057a1670 */
[----:B------:R-:W-:Y:S01]  /*4a50*/  @!P3 IMAD R67, R67, R22, RZ ;  /* 0x000000164343b224 */ /* 0x000fe200078e02ff */
[----:B------:R2:W-:Y:S01]  /*4a60*/  @!P0 STG.E.U8 desc[UR36][R6.64+0x10], R15 ;  /* 0x0000100f06008986 */ /* 0x0005e2000c101124 */
[----:B------:R-:W-:-:S03]  /*4a70*/  ISETP.LT.OR P0, PT, R3, 0x19, !P1 ;  /* 0x000000190300780c */ /* 0x000fc60004f01670 */
[----:B------:R-:W-:Y:S01]  /*4a80*/  @!P3 STG.E.U8 desc[UR36][R6.64+0x11], R67 ;  /* 0x000011430600b986 */ /* 0x000fe2000c101124 */
[----:B------:R-:W-:Y:S01]  /*4a90*/  ISETP.LT.OR P3, PT, R3, 0x1a, !P1 ;  /* 0x0000001a0300780c */ /* 0x000fe20004f61670 */
[----:B0-----:R-:W-:-:S04]  /*4aa0*/  @!P4 IMAD R5, R68, R22, RZ ;  /* 0x000000164405c224 */ /* 0x001fc800078e02ff */
[-C--:B------:R-:W-:Y:S01]  /*4ab0*/  @!P5 IMAD R69, R69, R22.reuse, RZ ;  /* 0x000000164545d224 */ /* 0x080fe200078e02ff */
[----:B------:R0:W-:Y:S01]  /*4ac0*/  @!P4 STG.E.U8 desc[UR36][R92.64+0x18], R5 ;  /* 0x000018055c00c986 */ /* 0x0001e2000c101124 */
[C---:B------:R-:W-:Y:S02]  /*4ad0*/  ISETP.LT.OR P4, PT, R3.reuse, 0x21, !P2 ;  /* 0x000000210300780c */ /* 0x040fe40005781670 */
[-C--:B-1----:R-:W-:Y:S01]  /*4ae0*/  @!P0 IMAD R13, R70, R22.reuse, RZ ;  /* 0x00000016460d8224 */ /* 0x082fe200078e02ff */
[----:B------:R-:W-:Y:S01]  /*4af0*/  @!P5 STG.E.U8 desc[UR36][R92.64+0x19], R69 ;  /* 0x000019455c00d986 */ /* 0x000fe2000c101124 */
[----:B------:R-:W-:Y:S02]  /*4b00*/  ISETP.LT.OR P5, PT, R3, 0x22, !P2 ;  /* 0x000000220300780c */ /* 0x000fe400057a1670 */
[----:B------:R-:W-:Y:S01]  /*4b10*/  @!P3 IMAD R71, R71, R22, RZ ;  /* 0x000000164747b224 */ /* 0x000fe200078e02ff */
[----:B------:R1:W-:Y:S01]  /*4b20*/  @!P0 STG.E.U8 desc[UR36][R6.64+0x18], R13 ;  /* 0x0000180d06008986 */ /* 0x0003e2000c101124 */
[----:B------:R-:W-:-:S03]  /*4b30*/  ISETP.LT.OR P0, PT, R3, 0x21, !P1 ;  /* 0x000000210300780c */ /* 0x000fc60004f01670 */
[----:B------:R-:W-:Y:S01]  /*4b40*/  @!P3 STG.E.U8 desc[UR36][R6.64+0x19], R71 ;  /* 0x000019470600b986 */ /* 0x000fe2000c101124 */
[----:B------:R-:W-:Y:S01]  /*4b50*/  ISETP.LT.OR P3, PT, R3, 0x22, !P1 ;  /* 0x000000220300780c */ /* 0x000fe20004f61670 */
[----:B--2---:R-:W-:-:S04]  /*4b60*/  @!P4 IMAD R15, R72, R22, RZ ;  /* 0x00000016480fc224 */ /* 0x004fc800078e02ff */
        /* <DEDUP_REMOVED lines=32> */
[----:B------:R-:W-:-:S02]  /*4d70*/  ISETP.GE.AND P0, PT, R100, 0x81, PT ;  /* 0x000000816400780c */ /* 0x000fc40003f06270 */
[C---:B------:R-:W-:Y:S01]  /*4d80*/  ISETP.LT.OR P5, PT, R3.reuse, 0x39, !P1 ;  /* 0x000000390300780c */ /* 0x040fe20004fa1670 */
[----:B------:R-:W-:Y:S01]  /*4d90*/  @!P3 STG.E.U8 desc[UR36][R6.64+0x31], R83 ;  /* 0x000031530600b986 */ /* 0x000fe2000c101124 */
[C---:B------:R-:W-:Y:S01]  /*4da0*/  ISETP.LT.OR P1, PT, R3.reuse, 0x3a, !P1 ;  /* 0x0000003a0300780c */ /* 0x040fe20004f21670 */
[----:B--2---:R-:W-:Y:S01]  /*4db0*/  @!P4 IMAD R15, R84, R22, RZ ;  /* 0x00000016540fc224 */ /* 0x004fe200078e02ff */
[----:B------:R-:W-:-:S03]  /*4dc0*/  ISETP.LT.OR P3, PT, R3, 0x1, !P0 ;  /* 0x000000010300780c */ /* 0x000fc60004761670 */
[----:B------:R-:W-:Y:S01]  /*4dd0*/  @!P2 IMAD R85, R85, R22, RZ ;  /* 0x000000165555a224 */ /* 0x000fe200078e02ff */
[----:B------:R-:W-:Y:S01]  /*4de0*/  @!P4 STG.E.U8 desc[UR36][R92.64+0x38], R15 ;  /* 0x0000380f5c00c986 */ /* 0x000fe2000c101124 */
[----:B------:R-:W-:-:S03]  /*4df0*/  ISETP.LT.OR P4, PT, R3, 0x2, !P0 ;  /* 0x000000020300780c */ /* 0x000fc60004781670 */
[----:B------:R-:W-:Y:S01]  /*4e00*/  @!P2 STG.E.U8 desc[UR36][R92.64+0x39], R85 ;  /* 0x000039555c00a986 */ /* 0x000fe2000c101124 */
[-C--:B0-----:R-:W-:Y:S01]  /*4e10*/  @!P5 IMAD R5, R86, R22.reuse, RZ ;  /* 0x000000165605d224 */ /* 0x081fe200078e02ff */
[----:B------:R-:W-:Y:S01]  /*4e20*/  ISETP.GE.AND P2, PT, R100, 0x89, PT ;  /* 0x000000896400780c */ /* 0x000fe20003f46270 */
[-C--:B------:R-:W-:Y:S02]  /*4e30*/  @!P1 IMAD R87, R87, R22.reuse, RZ ;  /* 0x0000001657579224 */ /* 0x080fe400078e02ff */
[----:B-1----:R-:W-:Y:S01]  /*4e40*/  @!P3 IMAD R13, R24, R22, RZ ;  /* 0x00000016180db224 */ /* 0x002fe200078e02ff */
[----:B------:R0:W-:Y:S01]  /*4e50*/  @!P5 STG.E.U8 desc[UR36][R6.64+0x38], R5 ;  /* 0x000038050600d986 */ /* 0x0001e2000c101124 */
[----:B------:R-:W-:-:S03]  /*4e60*/  ISETP.LT.OR P5, PT, R3, 0x1, !P2 ;  /* 0x000000010300780c */ /* 0x000fc600057a1670 */
[----:B------:R-:W-:Y:S01]  /*4e70*/  @!P4 IMAD R25, R25, R22, RZ ;  /* 0x000000161919c224 */ /* 0x000fe200078e02ff */
[----:B------:R-:W-:Y:S01]  /*4e80*/  @!P1 STG.E.U8 desc[UR36][R6.64+0x39], R87 ;  /* 0x0000395706009986 */ /* 0x000fe2000c101124 */
[----:B------:R-:W-:-:S03]  /*4e90*/  ISETP.LT.OR P1, PT, R3, 0x2, !P2 ;  /* 0x000000020300780c */ /* 0x000fc60005721670 */
[----:B------:R-:W-:Y:S01]  /*4ea0*/  @!P3 STG.E.U8 desc[UR36][R8.64], R13 ;  /* 0x0000000d0800b986 */ /* 0x000fe2000c101124 */
[----:B------:R-:W-:-:S03]  /*4eb0*/  ISETP.LT.OR P3, PT, R3, 0x9, !P0 ;  /* 0x000000090300780c */ /* 0x000fc60004761670 */
[----:B------:R-:W-:Y:S01]  /*4ec0*/  @!P4 STG.E.U8 desc[UR36][R8.64+0x1], R25 ;  /* 0x000001190800c986 */ /* 0x000fe2000c101124 */
[----:B------:R-:W-:Y:S01]  /*4ed0*/  ISETP.LT.OR P4, PT, R3, 0xa, !P0 ;  /* 0x0000000a0300780c */ /* 0x000fe20004781670 */
[----:B0-----:R-:W-:-:S04]  /*4ee0*/  @!P5 IMAD R5, R26, R22, RZ ;  /* 0x000000161a05d224 */ /* 0x001fc800078e02ff */
[-C--:B------:R-:W-:Y:S01]  /*4ef0*/  @!P1 IMAD R27, R27, R22.reuse, RZ ;  /* 0x000000161b1b9224 */ /* 0x080fe200078e02ff */
[----:B------:R0:W-:Y:S01]  /*4f00*/  @!P5 STG.E.U8 desc[UR36][R10.64], R5 ;  /* 0x000000050a00d986 */ /* 0x0001e2000c101124 */
[C---:B------:R-:W-:Y:S02]  /*4f10*/  ISETP.LT.OR P5, PT, R3.reuse, 0x9, !P2 ;  /* 0x000000090300780c */ /* 0x040fe400057a1670 */
[-C--:B------:R-:W-:Y:S01]  /*4f20*/  @!P3 IMAD R15, R28, R22.reuse, RZ ;  /* 0x000000161c0fb224 */ /* 0x080fe200078e02ff */
[----:B------:R-:W-:Y:S01]  /*4f30*/  @!P1 STG.E.U8 desc[UR36][R10.64+0x1], R27 ;  /* 0x0000011b0a009986 */ /* 0x000fe2000c101124 */
[----:B------:R-:W-:Y:S02]  /*4f40*/  ISETP.LT.OR P1, PT, R3, 0xa, !P2 ;  /* 0x0000000a0300780c */ /* 0x000fe40005721670 */
[----:B------:R-:W-:Y:S01]  /*4f50*/  @!P4 IMAD R29, R29, R22, RZ ;  /* 0x000000161d1dc224 */ /* 0x000fe200078e02ff */
        /* <DEDUP_REMOVED lines=40> */
[----:B-1----:R-:W-:-:S04]  /*51e0*/  @!P5 IMAD R13, R42, R22, RZ ;  /* 0x000000162a0dd224 */ /* 0x002fc800078e02ff */
        /* <DEDUP_REMOVED lines=12> */
[----:B------:R-:W-:-:S04]  /*52b0*/  @!P1 IMAD R7, R46, R22, RZ ;  /* 0x000000162e079224 */ /* 0x000fc800078e02ff */
[-C--:B------:R-:W-:Y:S01]  /*52c0*/  @!P3 IMAD R47, R47, R22.reuse, RZ ;  /* 0x000000162f2fb224 */ /* 0x080fe200078e02ff */
[----:B------:R1:W-:Y:S01]  /*52d0*/  @!P1 STG.E.U8 desc[UR36][R10.64+0x28], R7 ;  /* 0x000028070a009986 */ /* 0x0003e2000c101124 */
[----:B------:R-:W-:Y:S02]  /*52e0*/  ISETP.LT.OR P1, PT, R3, 0x31, !P2 ;  /* 0x000000310300780c */ /* 0x000fe40005721670 */
[----:B------:R-:W-:Y:S01]  /*52f0*/  @!P4 IMAD R49, R49, R22, RZ ;  /* 0x000000163131c224 */ /* 0x000fe200078e02ff */
[----:B------:R2:W-:Y:S01]  /*5300*/  @!P3 STG.E.U8 desc[UR36][R10.64+0x29], R47 ;  /* 0x0000292f0a00b986 */ /* 0x0005e2000c101124 */
[C---:B------:R-:W-:Y:S02]  /*5310*/  ISETP.LT.OR P3, PT, R3.reuse, 0x39, !P0 ;  /* 0x000000390300780c */ /* 0x040fe40004761670 */
[C---:B------:R-:W-:Y:S01]  /*5320*/  ISETP.LT.OR P0, PT, R3.reuse, 0x3a, !P0 ;  /* 0x0000003a0300780c */ /* 0x040fe20004701670 */
[----:B------:R2:W-:Y:S01]  /*5330*/  @!P4 STG.E.U8 desc[UR36][R8.64+0x31], R49 ;  /* 0x000031310800c986 */ /* 0x0005e2000c101124 */
[----:B------:R-:W-:-:S03]  /*5340*/  ISETP.LT.OR P4, PT, R3, 0x32, !P2 ;  /* 0x000000320300780c */ /* 0x000fc60005781670 */
[----:B------:R2:W-:Y:S01]  /*5350*/  @!P5 STG.E.U8 desc[UR36][R8.64+0x30], R13 ;  /* 0x0000300d0800d986 */ /* 0x0005e2000c101124 */
[C---:B------:R-:W-:Y:S02]  /*5360*/  ISETP.LT.OR P5, PT, R3.reuse, 0x39, !P2 ;  /* 0x000000390300780c */ /* 0x040fe400057a1670 */
[----:B------:R-:W-:Y:S01]  /*5370*/  ISETP.LT.OR P2, PT, R3, 0x3a, !P2 ;  /* 0x0000003a0300780c */ /* 0x000fe20005741670 */
[-C--:B------:R-:W-:Y:S02]  /*5380*/  @!P1 IMAD R3, R50, R22.reuse, RZ ;  /* 0x0000001632039224 */ /* 0x080fe400078e02ff */
[-C--:B0-----:R-:W-:Y:S02]  /*5390*/  @!P3 IMAD R5, R52, R22.reuse, RZ ;  /* 0x000000163405b224 */ /* 0x081fe400078e02ff */
[-C--:B------:R-:W-:Y:S01]  /*53a0*/  @!P0 IMAD R53, R53, R22.reuse, RZ ;  /* 0x0000001635358224 */ /* 0x080fe200078e02ff */
[----:B------:R2:W-:Y:S01]  /*53b0*/  @!P1 STG.E.U8 desc[UR36][R10.64+0x30], R3 ;  /* 0x000030030a009986 */ /* 0x0005e2000c101124 */
[----:B------:R-:W-:-:S04]  /*53c0*/  @!P4 IMAD R51, R51, R22, RZ ;  /* 0x000000163333c224 */ /* 0x000fc800078e02ff */
[-C--:B-1----:R-:W-:Y:S01]  /*53d0*/  @!P5 IMAD R7, R54, R22.reuse, RZ ;  /* 0x000000163607d224 */ /* 0x082fe200078e02ff */
[----:B------:R2:W-:Y:S01]  /*53e0*/  @!P4 STG.E.U8 desc[UR36][R10.64+0x31], R51 ;  /* 0x000031330a00c986 */ /* 0x0005e2000c101124 */
[----:B------:R-:W-:-:S03]  /*53f0*/  @!P2 IMAD R55, R55, R22, RZ ;  /* 0x000000163737a224 */ /* 0x000fc600078e02ff */
[----:B------:R2:W-:Y:S04]  /*5400*/  @!P3 STG.E.U8 desc[UR36][R8.64+0x38], R5 ;  /* 0x000038050800b986 */ /* 0x0005e8000c101124 */
[----:B------:R2:W-:Y:S04]  /*5410*/  @!P0 STG.E.U8 desc[UR36][R8.64+0x39], R53 ;  /* 0x0000393508008986 */ /* 0x0005e8000c101124 */
[----:B------:R2:W-:Y:S04]  /*5420*/  @!P5 STG.E.U8 desc[UR36][R10.64+0x38], R7 ;  /* 0x000038070a00d986 */ /* 0x0005e8000c101124 */
[----:B------:R2:W-:Y:S02]  /*5430*/  @!P2 STG.E.U8 desc[UR36][R10.64+0x39], R55 ;  /* 0x000039370a00a986 */ /* 0x0005e4000c101124 */
.L_x_158:
[----:B------:R-:W-:Y:S05]  /*5440*/  BSYNC B0 ;  /* 0x0000000000007941 */ /* 0x000fea0003800000 */
.L_x_28:
[----:B------:R-:W-:Y:S01]  /*5450*/  ULDC UR4, c[0x0][0xc] ;  /* 0x0000030000047ab9 */ /* 0x000fe20000000800 */
[----:B------:R-:W-:Y:S01]  /*5460*/  ULDC UR5, c[0x0][0x10] ;  /* 0x0000040000057ab9 */ /* 0x000fe20000000800 */
[----:B--2---:R-:W2:Y:S01]  /*5470*/  LDC R3, c[0x0][0x14] ;  /* 0x00000500ff037b82 */ /* 0x004ea20000000800 */
[----:B------:R-:W-:Y:S01]  /*5480*/  UIMAD.WIDE.U32 UR4, UR4, UR5, URZ ;  /* 0x00000005040472a5 */ /* 0x000fe2000f8e003f */
[----:B------:R-:W-:Y:S02]  /*5490*/  IMAD.MOV.U32 R91, RZ, RZ, -0x1 ;  /* 0xffffffffff5b7424 */ /* 0x000fe400078e00ff */
[----:B------:R-:W-:-:S03]  /*54a0*/  IMAD.MOV.U32 R89, RZ, RZ, -0x1 ;  /* 0xffffffffff597424 */ /* 0x000fc600078e00ff */
[----:B--2---:R-:W-:-:S04]  /*54b0*/  IMAD.WIDE.U32 R16, R3, UR4, R16 ;  /* 0x0000000403107c25 */ /* 0x004fc8000f8e0010 */
[----:B------:R-:W-:Y:S01]  /*54c0*/  IMAD R3, R3, UR5, RZ ;  /* 0x0000000503037c24 */ /* 0x000fe2000f8e02ff */
[----:B------:R-:W-:Y:S02]  /*54d0*/  ULDC.64 UR4, c[0x0][0x650] ;  /* 0x0001940000047ab9 */ /* 0x000fe40000000a00 */
[----:B------:R-:W-:Y:S01]  /*54e0*/  ISETP.GE.U32.AND P0, PT, R16, UR4, PT ;  /* 0x0000000410007c0c */ /* 0x000fe2000bf06070 */
[--C-:B------:R-:W-:Y:S01]  /*54f0*/  IMAD.IADD R17, R17, 0x1, R3.reuse ;  /* 0x0000000111117824 */ /* 0x100fe200078e0203 */
[----:B------:R-:W-:-:S04]  /*5500*/  PRMT R3, RZ, 0x7610, R3 ;  /* 0x00007610ff037816 */ /* 0x000fc80000000003 */
[----:B------:R-:W-:-:S13]  /*5510*/  ISETP.GE.U32.AND.EX P0, PT, R17, UR5, PT, P0 ;  /* 0x0000000511007c0c */ /* 0x000fda000bf06100 */
[----:B------:R-:W-:Y:S05]  /*5520*/  @P0 BRA `(.L_x_159) ;  /* 0x0000000400640947 */ /* 0x000fea0003800000 */
[----:B------:R-:W2:Y:S01]  /*5530*/  S2R R12, SR_CTAID.X ;  /* 0x00000000000c7919 */ /* 0x000ea20000002500 */
[----:B0--3--:R-:W0:Y:S01]  /*5540*/  LDC.64 R10, c[0x0][0x628] ;  /* 0x00018a00ff0a7b82 */ /* 0x009e220000000a00 */
[----:B------:R-:W-:Y:S01]  /*5550*/  ULDC UR4, c[0x0][0x150] ;  /* 0x0000540000047ab9 */ /* 0x000fe20000000800 */
[----:B------:R-:W-:Y:S01]  /*5560*/  IMAD.MOV.U32 R8, RZ, RZ, R16 ;  /* 0x000000ffff087224 */ /* 0x000fe200078e0010 */
[----:B------:R-:W3:Y:S01]  /*5570*/  S2R R24, SR_CTAID.Y ;  /* 0x0000000000187919 */ /* 0x000ee20000002600 */
[----:B------:R-:W-:-:S04]  /*5580*/  IMAD.MOV.U32 R9, RZ, RZ, R17 ;  /* 0x000000ffff097224 */ /* 0x000fc800078e0011 */
[----:B------:R-:W1:Y:S08]  /*5590*/  LDC R21, c[0x0][0x144] ;  /* 0x00005100ff157b82 */ /* 0x000e700000000800 */
[----:B------:R-:W1:Y:S08]  /*55a0*/  LDC R0, c[0x0][0x630] ;  /* 0x00018c00ff007b82 */ /* 0x000e700000000800 */
[----:B------:R-:W1:Y:S01]  /*55b0*/  LDC.64 R14, c[0x0][0x620] ;  /* 0x00018800ff0e7b82 */ /* 0x000e620000000a00 */
[----:B0-----:R-:W-:-:S04]  /*55c0*/  ISETP.NE.U32.AND P0, PT, R10, RZ, PT ;  /* 0x000000ff0a00720c */ /* 0x001fc80003f05070 */
[----:B------:R-:W-:Y:S02]  /*55d0*/  ISETP.NE.AND.EX P0, PT, R11, RZ, PT, P0 ;  /* 0x000000ff0b00720c */ /* 0x000fe40003f05300 */
[----:B--2---:R-:W-:-:S05]  /*55e0*/  I2FP.F32.U32 R3, R12 ;  /* 0x0000000c00037245 */ /* 0x004fca0000201000 */
[----:B------:R-:W-:-:S04]  /*55f0*/  FMUL R3, R3, UR4 ;  /* 0x0000000403037c20 */ /* 0x000fc80008400000 */
[----:B------:R0:W2:Y:S02]  /*5600*/  F2I.U32.TRUNC.NTZ R20, R3 ;  /* 0x0000000300147305 */ /* 0x0000a4000020f000 */
[----:B---3--:R-:W-:Y:S05]  /*5610*/  @!P0 BRA `(.L_x_160) ;  /* 0x0000000000288947 */ /* 0x008fea0003800000 */
[----:B0-----:R-:W0:Y:S02]  /*5620*/  LDC R3, c[0x0][0x634] ;  /* 0x00018d00ff037b82 */ /* 0x001e240000000800 */
        /* <DEDUP_REMOVED lines=9> */
.L_x_160:
[----:B------:R-:W3:Y:S01]  /*56c0*/  LDC.64 R28, c[0x0][0x640] ;  /* 0x00019000ff1c7b82 */ /* 0x000ee20000000a00 */
[-CC-:B-1----:R-:W-:Y:S01]  /*56d0*/  SHF.R.U64 R89, R8, R0.reuse, R9.reuse ;  /* 0x0000000008597219 */ /* 0x182fe20000001209 */
[----:B--2---:R-:W-:Y:S01]  /*56e0*/  IMAD.MOV R20, RZ, RZ, -R20 ;  /* 0x000000ffff147224 */ /* 0x004fe200078e0a14 */
[----:B------:R-:W-:Y:S01]  /*56f0*/  SHF.R.U32.HI R0, RZ, R0, R9 ;  /* 0x00000000ff007219 */ /* 0x000fe20000011609 */
[----:B------:R-:W-:Y:S01]  /*5700*/  ULDC UR4, c[0x0][0x154] ;  /* 0x0000550000047ab9 */ /* 0x000fe20000000800 */
[----:B0-----:R-:W-:Y:S01]  /*5710*/  IADD3 R3, P0, RZ, -R89, RZ ;  /* 0x80000059ff037210 */ /* 0x001fe20007f1e0ff */
[----:B------:R-:W-:Y:S02]  /*5720*/  IMAD R21, R21, R20, R12 ;  /* 0x0000001415157224 */ /* 0x000fe400078e020c */
[----:B------:R-:W0:Y:S01]  /*5730*/  LDC R6, c[0x0][0x618] ;  /* 0x00018600ff067b82 */ /* 0x000e220000000800 */
[----:B------:R-:W-:Y:S02]  /*5740*/  IMAD.MOV.U32 R7, RZ, RZ, 0x1 ;  /* 0x00000001ff077424 */ /* 0x000fe400078e00ff */
[----:B------:R-:W-:-:S04]  /*5750*/  IMAD.X R5, RZ, RZ, ~R0, P0 ;  /* 0x000000ffff057224 */ /* 0x000fc800000e0e00 */
[-C--:B------:R-:W-:Y:S01]  /*5760*/  IMAD R0, R5, R14.reuse, RZ ;  /* 0x0000000e05007224 */ /* 0x080fe200078e02ff */
[----:B------:R-:W1:Y:S01]  /*5770*/  LDC R8, c[0x0][0x608] ;  /* 0x00018200ff087b82 */ /* 0x000e620000000800 */
[----:B------:R-:W-:-:S04]  /*5780*/  IMAD.WIDE.U32 R4, R3, R14, R16 ;  /* 0x0000000e03047225 */ /* 0x000fc800078e0010 */
[----:B------:R-:W-:Y:S01]  /*5790*/  IMAD R3, R3, R15, R0 ;  /* 0x0000000f03037224 */ /* 0x000fe200078e0200 */
[----:B------:R-:W-:Y:S02]  /*57a0*/  I2FP.F32.U32 R0, R24 ;  /* 0x0000001800007245 */ /* 0x000fe40000201000 */
[----:B------:R-:W2:Y:S01]  /*57b0*/  LDC R26, c[0x0][0x658] ;  /* 0x00019600ff1a7b82 */ /* 0x000ea20000000800 */
[----:B------:R-:W-:Y:S01]  /*57c0*/  IMAD.IADD R3, R5, 0x1, R3 ;  /* 0x0000000105037824 */ /* 0x000fe200078e0203 */
[----:B---3--:R-:W-:Y:S01]  /*57d0*/  ISETP.NE.U32.AND P0, PT, R28, RZ, PT ;  /* 0x000000ff1c00720c */ /* 0x008fe20003f05070 */
[----:B------:R-:W-:Y:S01]  /*57e0*/  FMUL R0, R0, UR4 ;  /* 0x0000000400007c20 */ /* 0x000fe20008400000 */
[----:B------:R-:W-:Y:S02]  /*57f0*/  IMAD.MOV.U32 R5, RZ, RZ, -0x1 ;  /* 0xffffffffff057424 */ /* 0x000fe400078e00ff */
[----:B------:R-:W-:Y:S01]  /*5800*/  ISETP.NE.AND.EX P0, PT, R29, RZ, PT, P0 ;  /* 0x000000ff1d00720c */ /* 0x000fe20003f05300 */
[----:B------:R3:W2:Y:S01]  /*5810*/  F2I.U32.TRUNC.NTZ R13, R0 ;  /* 0x00000000000d7305 */ /* 0x0006a2000020f000 */
[----:B------:R-:W3:Y:S01]  /*5820*/  LDC R15, c[0x0][0x148] ;  /* 0x00005200ff0f7b82 */ /* 0x000ee20000000800 */
[----:B0-----:R-:W-:-:S02]  /*5830*/  SHF.R.U64 R12, R4, R6, R3 ;  /* 0x00000006040c7219 */ /* 0x001fc40000001203 */
[----:B------:R-:W-:-:S05]  /*5840*/  SHF.R.U32.HI R3, RZ, R6, R3 ;  /* 0x00000006ff037219 */ /* 0x000fca0000011603 */
[----:B------:R-:W0:Y:S01]  /*5850*/  LDC R20, c[0x0][0x600] ;  /* 0x00018000ff147b82 */ /* 0x000e220000000800 */
[-CC-:B-1----:R-:W-:Y:S02]  /*5860*/  SHF.R.U64 R10, R12, R8.reuse, R3.reuse ;  /* 0x000000080c0a7219 */ /* 0x182fe40000001203 */
[----:B------:R-:W-:-:S05]  /*5870*/  SHF.R.U32.HI R3, RZ, R8, R3 ;  /* 0x00000008ff037219 */ /* 0x000fca0000011603 */
[----:B------:R-:W1:Y:S01]  /*5880*/  LDC R27, c[0x0][0x648] ;  /* 0x00019200ff1b7b82 */ /* 0x000e620000000800 */
[-C--:B--2---:R-:W-:Y:S02]  /*5890*/  SHF.L.U32 R4, R5, R26.reuse, RZ ;  /* 0x0000001a05047219 */ /* 0x084fe400000006ff */
[-CC-:B------:R-:W-:Y:S02]  /*58a0*/  SHF.R.U64 R14, R10, R26.reuse, R3.reuse ;  /* 0x0000001a0a0e7219 */ /* 0x180fe40000001203 */
[----:B------:R-:W-:Y:S02]  /*58b0*/  SHF.R.U32.HI R5, RZ, R26, R3 ;  /* 0x0000001aff057219 */ /* 0x000fe40000011603 */
[----:B------:R-:W-:Y:S01]  /*58c0*/  LOP3.LUT R25, RZ, R4, RZ, 0x33, !PT ;  /* 0x00000004ff197212 */ /* 0x000fe200078e33ff */
[----:B------:R-:W2:Y:S01]  /*58d0*/  LDC R30, c[0x0][0x638] ;  /* 0x00018e00ff1e7b82 */ /* 0x000ea20000000800 */
[----:B------:R-:W-:Y:S01]  /*58e0*/  SHF.L.U32 R26, R7, R26, RZ ;  /* 0x0000001a071a7219 */ /* 0x000fe200000006ff */
[----:B------:R-:W-:-:S06]  /*58f0*/  IMAD.MOV.U32 R4, RZ, RZ, R14 ;  /* 0x000000ffff047224 */ /* 0x000fcc00078e000e */
[----:B------:R-:W0:Y:S01]  /*5900*/  LDC R31, c[0x0][0x610] ;  /* 0x00018400ff1f7b82 */ /* 0x000e220000000800 */
[----:B------:R-:W-:Y:S05]  /*5910*/  @!P0 BRA `(.L_x_161) ;  /* 0x0000000000288947 */ /* 0x000fea0003800000 */
[----:B------:R-:W4:Y:S02]  /*5920*/  LDC R3, c[0x0][0x64c] ;  /* 0x00019300ff037b82 */ /* 0x000f240000000800 */
[----:B----4-:R-:W-:-:S05]  /*5930*/  IADD3 R3, P0, R14, R3, RZ ;  /* 0x000000030e037210 */ /* 0x010fca0007f1e0ff */
        /* <DEDUP_REMOVED lines=8> */
.L_x_161:
[----:B------:R-:W-:Y:S01]  /*59c0*/  ISETP.NE.AND P0, PT, R2, 0x1, PT ;  /* 0x000000010200780c */ /* 0x000fe20003f05270 */
[----:B0-----:R-:W-:Y:S01]  /*59d0*/  VIADD R7, R20, 0xffffffff ;  /* 0xffffffff14077836 */ /* 0x001fe20000000000 */
[----:B-1-3--:R-:W-:Y:S01]  /*59e0*/  SHF.R.U64 R0, R4, R27, R5 ;  /* 0x0000001b04007219 */ /* 0x00afe20000001205 */
[----:B------:R-:W-:Y:S01]  /*59f0*/  IMAD.MOV R13, RZ, RZ, -R13 ;  /* 0x000000ffff0d7224 */ /* 0x000fe200078e0a0d */
[----:B------:R-:W-:Y:S01]  /*5a00*/  LOP3.LUT R5, R10, R25, RZ, 0xc0, !PT ;  /* 0x000000190a057212 */ /* 0x000fe200078ec0ff */
[----:B------:R-:W-:Y:S01]  /*5a10*/  IMAD.MOV.U32 R4, RZ, RZ, 0x1 ;  /* 0x00000001ff047424 */ /* 0x000fe200078e00ff */
[----:B------:R-:W-:Y:S01]  /*5a20*/  LOP3.LUT R12, R12, R7, RZ, 0xc0, !PT ;  /* 0x000000070c0c7212 */ /* 0x000fe200078ec0ff */
[----:B------:R-:W-:Y:S02]  /*5a30*/  IMAD.MOV R3, RZ, RZ, -R0 ;  /* 0x000000ffff037224 */ /* 0x000fe400078e0a00 */
[----:B------:R-:W-:Y:S02]  /*5a40*/  IMAD R0, R26, R0, R5 ;  /* 0x000000001a007224 */ /* 0x000fe400078e0205 */
[----:B--2---:R-:W-:-:S02]  /*5a50*/  IMAD R3, R3, R30, R14 ;  /* 0x0000001e03037224 */ /* 0x004fc400078e020e */
[----:B------:R-:W-:Y:S02]  /*5a60*/  @P0 IMAD R21, R15, R13, R24 ;  /* 0x0000000d0f150224 */ /* 0x000fe400078e0218 */
[----:B------:R-:W-:Y:S01]  /*5a70*/  IMAD R5, R3, R20, R12 ;  /* 0x0000001403057224 */ /* 0x000fe200078e020c */
[----:B------:R-:W-:Y:S01]  /*5a80*/  PRMT R3, R4, 0x7610, R3 ;  /* 0x0000761004037816 */ /* 0x000fe20000000003 */
[----:B------:R-:W-:-:S05]  /*5a90*/  IMAD R0, R0, R31, R21 ;  /* 0x0000001f00007224 */ /* 0x000fca00078e0215 */
[----:B------:R-:W-:Y:S02]  /*5aa0*/  SEL R91, R5, R0, !P0 ;  /* 0x00000000055b7207 */ /* 0x000fe40004000000 */
[----:B------:R-:W-:-:S07]  /*5ab0*/  SEL R0, R0, R5, !P0 ;  /* 0x0000000500007207 */ /* 0x000fce0004000000 */
.L_x_159:
[----:B------:R-:W-:Y:S01]  /*5ac0*/  LOP3.LUT P0, RZ, R3, 0xff, RZ, 0xc0, !PT ;  /* 0x000000ff03ff7812 */ /* 0x000fe2000780c0ff */
[----:B------:R-:W-:-:S12]  /*5ad0*/  IMAD.MOV.U32 R90, RZ, RZ, R0 ;  /* 0x000000ffff5a7224 */ /* 0x000fd800078e0000 */
[----:B------:R-:W-:Y:S05]  /*5ae0*/  @P0 BRA `(.L_x_162) ;  /* 0xffffffb400140947 */ /* 0x000fea000383ffff */
[----:B------:R-:W-:Y:S05]  /*5af0*/  EXIT ;  /* 0x000000000000794d */ /* 0x000fea0003800000 */
.L_x_3:
[----:B0-----:R-:W-:Y:S01]  /*5b00*/  ULDC.64 UR4, c[0x0][0x650] ;  /* 0x0001940000047ab9 */ /* 0x001fe20000000a00 */
        /* <DEDUP_REMOVED lines=25> */
.L_x_164:
[--C-:B------:R-:W-:Y:S01]  /*5ca0*/  SHF.R.U64 R12, R10, R14, R11.reuse ;  /* 0x0000000e0a0c7219 */ /* 0x100fe2000000120b */
[----:B------:R-:W0:Y:S01]  /*5cb0*/  LDC R22, c[0x0][0x618] ;  /* 0x00018600ff167b82 */ /* 0x000e220000000800 */
[----:B------:R-:W-:Y:S01]  /*5cc0*/  I2FP.F32.U32 R6, R4 ;  /* 0x0000000400067245 */ /* 0x000fe20000201000 */
[----:B------:R-:W-:Y:S01]  /*5cd0*/  ULDC UR4, c[0x0][0x150] ;  /* 0x0000540000047ab9 */ /* 0x000fe20000000800 */
[----:B------:R-:W-:Y:S02]  /*5ce0*/  SHF.R.U32.HI R5, RZ, R14, R11 ;  /* 0x0000000eff057219 */ /* 0x000fe4000001160b */
[----:B------:R-:W-:Y:S01]  /*5cf0*/  IADD3 R9, P0, RZ, -R12, RZ ;  /* 0x8000000cff097210 */ /* 0x000fe20007f1e0ff */
[----:B------:R-:W-:Y:S01]  /*5d00*/  FMUL R11, R6, UR4 ;  /* 0x00000004060b7c20 */ /* 0x000fe20008400000 */
[----:B------:R-:W-:Y:S01]  /*5d10*/  ULDC UR4, c[0x0][0x154] ;  /* 0x0000550000047ab9 */ /* 0x000fe20000000800 */
[----:B------:R-:W1:Y:S02]  /*5d20*/  LDC.64 R24, c[0x0][0x640] ;  /* 0x00019000ff187b82 */ /* 0x000e640000000a00 */
[----:B------:R-:W-:-:S02]  /*5d30*/  IMAD.X R5, RZ, RZ, ~R5, P0 ;  /* 0x000000ffff057224 */ /* 0x000fc400000e0e05 */
[----:B------:R-:W2:Y:S01]  /*5d40*/  F2I.U32.TRUNC.NTZ R11, R11 ;  /* 0x0000000b000b7305 */ /* 0x000ea2000020f000 */
[----:B------:R-:W-:-:S03]  /*5d50*/  IMAD.WIDE.U32 R6, R9, R20, R16 ;  /* 0x0000001409067225 */ /* 0x000fc600078e0010 */
[----:B------:R-:W3:Y:S01]  /*5d60*/  LDC R13, c[0x0][0x144] ;  /* 0x00005100ff0d7b82 */ /* 0x000ee20000000800 */
[----:B------:R-:W-:-:S04]  /*5d70*/  IMAD R8, R5, R20, RZ ;  /* 0x0000001405087224 */ /* 0x000fc800078e02ff */
[----:B------:R-:W-:Y:S02]  /*5d80*/  IMAD R5, R9, R21, R8 ;  /* 0x0000001509057224 */ /* 0x000fe400078e0208 */
[----:B------:R-:W-:Y:S01]  /*5d90*/  IMAD.MOV.U32 R8, RZ, RZ, -0x1 ;  /* 0xffffffffff087424 */ /* 0x000fe200078e00ff */
[----:B------:R-:W4:Y:S01]  /*5da0*/  LDC R14, c[0x0][0x608] ;  /* 0x00018200ff0e7b82 */ /* 0x000f220000000800 */
[----:B------:R-:W-:Y:S01]  /*5db0*/  IMAD.IADD R5, R7, 0x1, R5 ;  /* 0x0000000107057824 */ /* 0x000fe200078e0205 */
[----:B------:R-:W-:-:S04]  /*5dc0*/  I2FP.F32.U32 R7, R3 ;  /* 0x0000000300077245 */ /* 0x000fc80000201000 */
[-C--:B0-----:R-:W-:Y:S01]  /*5dd0*/  SHF.R.U64 R10, R6, R22.reuse, R5 ;  /* 0x00000016060a7219 */ /* 0x081fe20000001205 */
[----:B--2---:R-:W-:Y:S01]  /*5de0*/  IMAD.MOV R6, RZ, RZ, -R11 ;  /* 0x000000ffff067224 */ /* 0x004fe200078e0a0b */
[----:B------:R-:W0:Y:S01]  /*5df0*/  LDC R9, c[0x0][0x658] ;  /* 0x00019600ff097b82 */ /* 0x000e220000000800 */
[----:B-1----:R-:W-:Y:S01]  /*5e00*/  ISETP.NE.U32.AND P0, PT, R24, RZ, PT ;  /* 0x000000ff1800720c */ /* 0x002fe20003f05070 */
[----:B------:R-:W-:Y:S01]  /*5e10*/  FMUL R7, R7, UR4 ;  /* 0x0000000407077c20 */ /* 0x000fe20008400000 */
[----:B------:R-:W-:Y:S02]  /*5e20*/  SHF.R.U32.HI R5, RZ, R22, R5 ;  /* 0x00000016ff057219 */ /* 0x000fe40000011605 */
[----:B------:R-:W-:-:S03]  /*5e30*/  ISETP.NE.AND.EX P0, PT, R25, RZ, PT, P0 ;  /* 0x000000ff1900720c */ /* 0x000fc60003f05300 */
[----:B------:R-:W1:Y:S01]  /*5e40*/  LDC R20, c[0x0][0x148] ;  /* 0x00005200ff147b82 */ /* 0x000e620000000800 */
[----:B---3--:R-:W-:Y:S02]  /*5e50*/  IMAD R23, R13, R6, R4 ;  /* 0x000000060d177224 */ /* 0x008fe400078e0204 */
[----:B------:R-:W-:-:S05]  /*5e60*/  IMAD.MOV.U32 R6, RZ, RZ, 0x1 ;  /* 0x00000001ff067424 */ /* 0x000fca00078e00ff */
[----:B------:R-:W2:Y:S01]  /*5e70*/  LDC R21, c[0x0][0x600] ;  /* 0x00018000ff157b82 */ /* 0x000ea20000000800 */
[-CC-:B----4-:R-:W-:Y:S02]  /*5e80*/  SHF.R.U64 R13, R10, R14.reuse, R5.reuse ;  /* 0x0000000e0a0d7219 */ /* 0x190fe40000001205 */
[----:B------:R-:W-:Y:S02]  /*5e90*/  SHF.R.U32.HI R4, RZ, R14, R5 ;  /* 0x0000000eff047219 */ /* 0x000fe40000011605 */
[----:B------:R3:W4:Y:S03]  /*5ea0*/  F2I.U32.TRUNC.NTZ R14, R7 ;  /* 0x00000007000e7305 */ /* 0x000726000020f000 */
[----:B------:R-:W1:Y:S01]  /*5eb0*/  LDC R26, c[0x0][0x648] ;  /* 0x00019200ff1a7b82 */ /* 0x000e620000000800 */
[-C--:B0-----:R-:W-:Y:S02]  /*5ec0*/  SHF.R.U64 R15, R13, R9.reuse, R4 ;  /* 0x000000090d0f7219 */ /* 0x081fe40000001204 */
[----:B------:R-:W-:-:S02]  /*5ed0*/  SHF.L.U32 R8, R8, R9, RZ ;  /* 0x0000000908087219 */ /* 0x000fc400000006ff */
[-C--:B------:R-:W-:Y:S01]  /*5ee0*/  SHF.R.U32.HI R5, RZ, R9.reuse, R4 ;  /* 0x00000009ff057219 */ /* 0x080fe20000011604 */
[----:B------:R-:W-:Y:S01]  /*5ef0*/  IMAD.MOV.U32 R4, RZ, RZ, R15 ;  /* 0x000000ffff047224 */ /* 0x000fe200078e000f */
[----:B------:R-:W-:Y:S01]  /*5f00*/  SHF.L.U32 R22, R6, R9, RZ ;  /* 0x0000000906167219 */ /* 0x000fe200000006ff */
[----:B------:R-:W0:Y:S01]  /*5f10*/  LDC R27, c[0x0][0x638] ;  /* 0x00018e00ff1b7b82 */ /* 0x000e220000000800 */
[----:B------:R-:W-:-:S07]  /*5f20*/  LOP3.LUT R28, RZ, R8, RZ, 0x33, !PT ;  /* 0x00000008ff1c7212 */ /* 0x000fce00078e33ff */
        /* <DEDUP_REMOVED lines=12> */
.L_x_165:
[----:B------:R-:W-:Y:S01]  /*5ff0*/  ISETP.NE.AND P0, PT, R2, 0x1, PT ;  /* 0x000000010200780c */ /* 0x000fe20003f05270 */
[----:B--2---:R-:W-:Y:S01]  /*6000*/  VIADD R7, R21, 0xffffffff ;  /* 0xffffffff15077836 */ /* 0x004fe20000000000 */
[----:B-1----:R-:W-:Y:S01]  /*6010*/  SHF.R.U64 R5, R4, R26, R5 ;  /* 0x0000001a04057219 */ /* 0x002fe20000001205 */
[----:B------:R-:W-:Y:S01]  /*6020*/  IMAD.MOV R14, RZ, RZ, -R14 ;  /* 0x000000ffff0e7224 */ /* 0x000fe200078e0a0e */
[----:B------:R-:W-:Y:S01]  /*6030*/  LOP3.LUT R4, R13, R28, RZ, 0xc0, !PT ;  /* 0x0000001c0d047212 */ /* 0x000fe200078ec0ff */
[----:B------:R-:W-:Y:S01]  /*6040*/  IMAD.MOV.U32 R8, RZ, RZ, R12 ;  /* 0x000000ffff087224 */ /* 0x000fe200078e000c */
[----:B------:R-:W-:Y:S01]  /*6050*/  LOP3.LUT R10, R10, R7, RZ, 0xc0, !PT ;  /* 0x000000070a0a7212 */ /* 0x000fe200078ec0ff */
[----:B------:R-:W-:Y:S02]  /*6060*/  IMAD.MOV R6, RZ, RZ, -R5 ;  /* 0x000000ffff067224 */ /* 0x000fe400078e0a05 */
[----:B------:R-:W-:-:S04]  /*6070*/  IMAD R4, R22, R5, R4 ;  /* 0x0000000516047224 */ /* 0x000fc800078e0204 */
[----:B------:R-:W-:Y:S02]  /*6080*/  @P0 IMAD R23, R20, R14, R3 ;  /* 0x0000000e14170224 */ /* 0x000fe400078e0203 */
[----:B0-----:R-:W-:Y:S02]  /*6090*/  IMAD R3, R6, R27, R15 ;  /* 0x0000001b06037224 */ /* 0x001fe400078e020f */
[----:B------:R-:W-:Y:S02]  /*60a0*/  IMAD R7, R4, R29, R23 ;  /* 0x0000001d04077224 */ /* 0x000fe400078e0217 */
[----:B------:R-:W-:Y:S02]  /*60b0*/  IMAD R4, R3, R21, R10 ;  /* 0x0000001503047224 */ /* 0x000fe400078e020a */
[----:B------:R-:W-:-:S03]  /*60c0*/  IMAD.MOV.U32 R6, RZ, RZ, 0x1 ;  /* 0x00000001ff067424 */ /* 0x000fc600078e00ff */
[----:B------:R-:W-:Y:S02]  /*60d0*/  SEL R9, R4, R7, !P0 ;  /* 0x0000000704097207 */ /* 0x000fe40004000000 */
[----:B------:R-:W-:-:S07]  /*60e0*/  SEL R7, R7, R4, !P0 ;  /* 0x0000000407077207 */ /* 0x000fce0004000000 */
.L_x_163:
[----:B------:R-:W-:-:S08]  /*60f0*/  NOP ;  /* 0x0000000000007918 */ /* 0x000fd00000000000 */
[----:B------:R-:W0:-:S00]  /*6100*/  USETMAXREG.DEALLOC.CTAPOOL 0x28 ;  /* 0x00000028000079c8 */ /* 0x000e0000080e0500 */
[----:B0-----:R-:W-:-:S13]  /*6110*/  ISETP.NE.AND P0, PT, R0, RZ, PT ;  /* 0x000000ff0000720c */ /* 0x001fda0003f05270 */
[----:B------:R-:W-:Y:S05]  /*6120*/  @P0 EXIT ;  /* 0x000000000000094d */ /* 0x000fea0003800000 */
[----:B------:R-:W-:Y:S01]  /*6130*/  LOP3.LUT P0, RZ, R6, 0xff, RZ, 0xc0, !PT ;  /* 0x000000ff06ff7812 */ /* 0x000fe2000780c0ff */
[----:B------:R-:W-:Y:S02]  /*6140*/  IMAD.MOV.U32 R0, RZ, RZ, 0x1 ;  /* 0x00000001ff007424 */ /* 0x000fe400078e00ff */
[----:B------:R-:W-:-:S10]  /*6150*/  IMAD.MOV.U32 R12, RZ, RZ, RZ ;  /* 0x000000ffff0c7224 */ /* 0x000fd400078e00ff */
[----:B------:R-:W-:Y:S05]  /*6160*/  @!P0 BRA `(.L_x_166) ;  /* 0x0000000c00308947 */ /* 0x000fea0003800000 */
[----:B------:R-:W0:Y:S01]  /*6170*/  LDC R0, c[0x0][0x28c] ;  /* 0x0000a300ff007b82 */ /* 0x000e220000000800 */
[----:B------:R-:W-:Y:S01]  /*6180*/  ULDC UR5, c[0x0][0x600] ;  /* 0x0001800000057ab9 */ /* 0x000fe20000000800 */
[----:B------:R-:W-:Y:S01]  /*6190*/  ULDC UR4, c[0x0][0xc] ;  /* 0x0000030000047ab9 */ /* 0x000fe20000000800 */
[----:B------:R-:W-:Y:S01]  /*61a0*/  UIADD3 UR16, UR5, -0x1, URZ ;  /* 0xffffffff05107890 */ /* 0x000fe2000fffe03f */
[C---:B------:R-:W-:Y:S01]  /*61b0*/  LOP3.LUT P2, RZ, R18.reuse, 0x7f, RZ, 0xc0, !PT ;  /* 0x0000007f12ff7812 */ /* 0x040fe2000784c0ff */
[----:B------:R-:W-:Y:S01]  /*61c0*/  ULDC UR6, c[0x0][0x658] ;  /* 0x0001960000067ab9 */ /* 0x000fe20000000800 */
[----:B------:R-:W-:Y:S01]  /*61d0*/  ULDC UR5, c[0x0][0x10] ;  /* 0x0000040000057ab9 */ /* 0x000fe20000000800 */
[----:B------:R-:W-:Y:S01]  /*61e0*/  UMOV UR7, 0xffffffff ;  /* 0xffffffff00077882 */ /* 0x000fe20000000000 */
[----:B------:R-:W-:Y:S01]  /*61f0*/  UMOV UR8, 0x1 ;  /* 0x0000000100087882 */ /* 0x000fe20000000000 */
[----:B------:R-:W-:Y:S01]  /*6200*/  UIMAD.WIDE.U32 UR4, UR4, UR5, URZ ;  /* 0x00000005040472a5 */ /* 0x000fe2000f8e003f */
[----:B------:R-:W-:Y:S01]  /*6210*/  LOP3.LUT P0, RZ, R18, 0x1f, RZ, 0xc0, !PT ;  /* 0x0000001f12ff7812 */ /* 0x000fe2000780c0ff */
[----:B------:R-:W-:Y:S01]  /*6220*/  USHF.L.U32 UR7, UR7, UR6, URZ ;  /* 0x0000000607077299 */ /* 0x000fe2000800063f */
[----:B------:R-:W-:Y:S01]  /*6230*/  BSSY B0, `(.L_x_166) ;  /* 0x00000bf000007945 */ /* 0x000fe20003800000 */
[----:B------:R-:W-:Y:S01]  /*6240*/  USHF.L.U32 UR18, UR8, UR6, URZ ;  /* 0x0000000608127299 */ /* 0x000fe2000800063f */
[----:B------:R-:W-:Y:S01]  /*6250*/  IMAD.MOV.U32 R13, RZ, RZ, 0x1 ;  /* 0x00000001ff0d7424 */ /* 0x000fe200078e00ff */
[----:B------:R-:W-:Y:S01]  /*6260*/  LOP3.LUT R11, R19, 0x2, RZ, 0xfc, !PT ;  /* 0x00000002130b7812 */ /* 0x000fe200078efcff */
[----:B------:R-:W-:Y:S01]  /*6270*/  ULDC UR6, c[0x0][0x14] ;  /* 0x0000050000067ab9 */ /* 0x000fe20000000800 */
[----:B------:R-:W-:Y:S01]  /*6280*/  PLOP3.LUT P0, PT, P0, P2, PT, 0x8a, 0x0 ;  /* 0x000000000000781c */ /* 0x000fe20000705172 */
[----:B------:R-:W-:Y:S01]  /*6290*/  UIMAD.WIDE.U32 UR20, UR4, UR6, URZ ;  /* 0x00000006041472a5 */ /* 0x000fe2000f8e003f */
[----:B------:R-:W-:Y:S01]  /*62a0*/  IMAD.MOV.U32 R12, RZ, RZ, RZ ;  /* 0x000000ffff0c7224 */ /* 0x000fe200078e00ff */
[----:B------:R-:W-:-:S02]  /*62b0*/  UIMAD UR13, UR5, UR6, URZ ;  /* 0x00000006050d72a4 */ /* 0x000fc4000f8e023f */
[----:B------:R-:W-:Y:S01]  /*62c0*/  ULOP3.LUT UR17, URZ, UR7, URZ, 0x33, !UPT ;  /* 0x000000073f117292 */ /* 0x000fe2000f8e333f */
[----:B0-----:R-:W-:Y:S01]  /*62d0*/  VIADD R0, R0, 0x7f ;  /* 0x0000007f00007836 */ /* 0x001fe20000000000 */
[----:B------:R-:W-:Y:S01]  /*62e0*/  UIADD3 UR13, UR21, UR13, URZ ;  /* 0x0000000d150d7290 */ /* 0x000fe2000fffe03f */
[----:B------:R-:W-:-:S03]  /*62f0*/  ULDC.64 UR22, c[0x0][0x198] ;  /* 0x0000660000167ab9 */ /* 0x000fc60000000a00 */
[----:B------:R-:W-:-:S04]  /*6300*/  SHF.R.S32.HI R3, RZ, 0x1f, R0 ;  /* 0x0000001fff037819 */ /* 0x000fc80000011400 */
[----:B------:R-:W-:Y:S01]  /*6310*/  LEA.HI R3, R3, R0, RZ, 0x7 ;  /* 0x0000000003037211 */ /* 0x000fe200078f38ff */
[----:B------:R-:W-:-:S03]  /*6320*/  IMAD.MOV.U32 R0, RZ, RZ, 0x1 ;  /* 0x00000001ff007424 */ /* 0x000fc600078e00ff */
[----:B------:R-:W-:-:S05]  /*6330*/  SHF.R.S32.HI R3, RZ, 0x7, R3 ;  /* 0x00000007ff037819 */ /* 0x000fca0000011403 */
[----:B------:R-:W-:-:S07]  /*6340*/  VIADD R10, R3, 0x1 ;  /* 0x00000001030a7836 */ /* 0x000fce0000000000 */
.L_x_178:
[----:B------:R-:W-:-:S03]  /*6350*/  UMOV UR4, 0xffffffff ;  /* 0xffffffff00047882 */ /* 0x000fc60000000000 */
[----:B------:R-:W-:Y:S05]  /*6360*/  BRA.DIV UR4, `(.L_x_167) ;  /* 0x0000000e04bc7947 */ /* 0x000fea000b800000 */
[----:B------:R-:W-:-:S13]  /*6370*/  ELECT P6, URZ, PT ;  /* 0x00000000003f782f */ /* 0x000fda00038c0000 */
.L_x_190:
[----:B------:R-:W0:Y:S01]  /*6380*/  LDC R4, c[0x0][0x28c] ;  /* 0x0000a300ff047b82 */ /* 0x000e220000000800 */
[----:B------:R-:W-:Y:S01]  /*6390*/  BSSY B1, `(.L_x_168) ;  /* 0x0000037000017945 */ /* 0x000fe20003800000 */
[----:B0-----:R-:W-:-:S13]  /*63a0*/  ISETP.LT.OR P6, PT, R4, 0x1, !P6 ;  /* 0x000000010400780c */ /* 0x001fda00077c1670 */
[----:B------:R-:W-:Y:S05]  /*63b0*/  @P6 BRA `(.L_x_169) ;  /* 0x0000000000d06947 */ /* 0x000fea0003800000 */
[----:B------:R-:W-:Y:S02]  /*63c0*/  IMAD.SHL.U32 R15, R9, 0x40, RZ ;  /* 0x00000040090f7824 */ /* 0x000fe400078e00ff */
[----:B------:R-:W-:Y:S02]  /*63d0*/  IMAD.SHL.U32 R18, R7, 0x100, RZ ;  /* 0x0000010007127824 */ /* 0x000fe400078e00ff */
[----:B------:R-:W-:Y:S02]  /*63e0*/  IMAD.MOV.U32 R20, RZ, RZ, RZ ;  /* 0x000000ffff147224 */ /* 0x000fe400078e00ff */
[----:B------:R-:W-:Y:S02]  /*63f0*/  IMAD.MOV.U32 R4, RZ, RZ, R10 ;  /* 0x000000ffff047224 */ /* 0x000fe400078e000a */
[----:B------:R-:W-:Y:S02]  /*6400*/  IMAD.MOV.U32 R5, RZ, RZ, R0 ;  /* 0x000000ffff057224 */ /* 0x000fe400078e0000 */
[----:B------:R-:W-:-:S07]  /*6410*/  IMAD.MOV.U32 R6, RZ, RZ, R12 ;  /* 0x000000ffff067224 */ /* 0x000fce00078e000c */
.L_x_173:
[----:B------:R-:W0:Y:S01]  /*6420*/  S2R R14, SR_CgaCtaId ;  /* 0x00000000000e7919 */ /* 0x000e220000008800 */
[----:B------:R-:W-:Y:S01]  /*6430*/  MOV R7, 0x400 ;  /* 0x0000040000077802 */ /* 0x000fe20000000f00 */
[----:B------:R-:W1:Y:S03]  /*6440*/  @!P2 LDC R9, c[0x0][0x500] ;  /* 0x00014000ff09ab82 */ /* 0x000e660000000800 */
[----:B0-----:R-:W-:Y:S02]  /*6450*/  LEA R21, R14, R7, 0x18 ;  /* 0x000000070e157211 */ /* 0x001fe400078ec0ff */
[----:B------:R-:W-:-:S03]  /*6460*/  SHF.L.U32 R7, R5, 0x1f, RZ ;  /* 0x0000001f05077819 */ /* 0x000fc600000006ff */
[----:B------:R-:W-:-:S04]  /*6470*/  IMAD R14, R6, 0x8, R21 ;  /* 0x00000008060e7824 */ /* 0x000fc800078e0215 */
[----:B------:R-:W0:Y:S02]  /*6480*/  SYNCS.PHASECHK.TRANS64.TRYWAIT P1, [R14+URZ+0x28], R7 ;  /* 0x000028070e0075a7 */ /* 0x000e24000802017f */
[----:B01----:R-:W-:Y:S05]  /*6490*/  @!P1 BRA `(.L_x_170) ;  /* 0x0000000c00909947 */ /* 0x003fea0003800000 */
.L_x_191:
[----:B0-----:R-:W-:Y:S01]  /*64a0*/  PRMT R7, R11, 0x9910, RZ ;  /* 0x000099100b077816 */ /* 0x001fe200000000ff */
[----:B------:R0:W-:Y:S03]  /*64b0*/  @!P2 SYNCS.ARRIVE.TRANS64 RZ, [R14+URZ], R9 ;  /* 0x000000090effa9a7 */ /* 0x0001e6000800003f */
[----:B------:R-:W-:-:S13]  /*64c0*/  ISETP.NE.AND P1, PT, R7, 0x2, PT ;  /* 0x000000020700780c */ /* 0x000fda0003f25270 */
[----:B0-----:R-:W-:Y:S05]  /*64d0*/  @P1 BRA `(.L_x_171) ;  /* 0x0000000000041947 */ /* 0x001fea0003800000 */
[----:B------:R-:W-:Y:S01]  /*64e0*/  BPT.TRAP 0x1 ;  /* 0x000000040000795c */ /* 0x000fe20000300000 */
.L_x_171:
[----:B------:R-:W-:Y:S05]  /*64f0*/  @P0 BRA `(.L_x_172) ;  /* 0x0000000000040947 */ /* 0x000fea0003800000 */
[----:B------:R-:W-:Y:S01]  /*6500*/  BPT.TRAP 0x1 ;  /* 0x000000040000795c */ /* 0x000fe20000300000 */
.L_x_172:
[--C-:B------:R-:W-:Y:S01]  /*6510*/  IMAD R7, R6, 0x8000, R21.reuse ;  /* 0x0000800006077824 */ /* 0x100fe200078e0215 */
[----:B------:R-:W-:Y:S01]  /*6520*/  R2UR UR9, R14 ;  /* 0x000000000e0972ca */ /* 0x000fe200000e0000 */
[----:B------:R-:W-:Y:S01]  /*6530*/  IMAD R21, R6, 0x2000, R21 ;  /* 0x0000200006157824 */ /* 0x000fe200078e0215 */
[----:B------:R-:W-:Y:S01]  /*6540*/  UIADD3 UR4, UP0, UR22, 0xf0, URZ ;  /* 0x000000f016047890 */ /* 0x000fe2000ff1e03f */
[----:B------:R-:W-:Y:S01]  /*6550*/  VIADD R4, R4, 0xffffffff ;  /* 0xffffffff04047836 */ /* 0x000fe20000000000 */
[----:B------:R-:W-:Y:S01]  /*6560*/  R2UR UR5, R7 ;  /* 0x00000000070572ca */ /* 0x000fe200000e0000 */
[----:B------:R-:W-:Y:S01]  /*6570*/  UIADD3 UR24, UP1, UR22, 0x1f0, URZ ;  /* 0x000001f016187890 */ /* 0x000fe2000ff3e03f */
[----:B------:R-:W-:Y:S01]  /*6580*/  R2UR UR8, R21 ;  /* 0x00000000150872ca */ /* 0x000fe200000e0000 */
[----:B------:R-:W-:Y:S01]  /*6590*/  VIADD R6, R6, 0x1 ;  /* 0x0000000106067836 */ /* 0x000fe20000000000 */
[----:B------:R-:W-:Y:S01]  /*65a0*/  R2UR UR11, R18 ;  /* 0x00000000120b72ca */ /* 0x000fe200000e0000 */
[----:B------:R-:W-:Y:S01]  /*65b0*/  UIADD3.X UR25, URZ, UR23, URZ, UP1, !UPT ;  /* 0x000000173f197290 */ /* 0x000fe20008ffe43f */
[----:B------:R-:W-:Y:S01]  /*65c0*/  R2UR UR10, R20 ;  /* 0x00000000140a72ca */ /* 0x000fe200000e0000 */
[----:B------:R-:W-:Y:S01]  /*65d0*/  UMOV UR6, 0x0 ;  /* 0x0000000000067882 */ /* 0x000fe20000000000 */
[----:B------:R-:W-:Y:S01]  /*65e0*/  R2UR UR12, R8 ;  /* 0x00000000080c72ca */ /* 0x000fe200000e0000 */
[----:B------:R-:W-:Y:S01]  /*65f0*/  UMOV UR7, 0x10000000 ;  /* 0x1000000000077882 */ /* 0x000fe20000000000 */
[----:B------:R-:W-:Y:S01]  /*6600*/  R2UR UR19, R15 ;  /* 0x000000000f1372ca */ /* 0x000fe200000e0000 */
[----:B------:R-:W-:Y:S01]  /*6610*/  VIADD R20, R20, 0x80 ;  /* 0x0000008014147836 */ /* 0x000fe20000000000 */
[----:B------:R-:W-:Y:S01]  /*6620*/  ISETP.GT.AND P3, PT, R4, 0x1, PT ;  /* 0x000000010400780c */ /* 0x000fe20003f64270 */
[----:B------:R-:W-:Y:S01]  /*6630*/  UIADD3 UR14, UR5, 0x100, URZ ;  /* 0x00000100050e7890 */ /* 0x000fe2000fffe03f */
[----:B------:R-:W-:Y:S01]  /*6640*/  ISETP.NE.AND P1, PT, R6, 0x5, PT ;  /* 0x000000050600780c */ /* 0x000fe20003f25270 */
[----:B------:R-:W-:-:S02]  /*6650*/  UIADD3.X UR5, URZ, UR23, URZ, UP0, !UPT ;  /* 0x000000173f057290 */ /* 0x000fc400087fe43f */
[----:B------:R-:W-:Y:S01]  /*6660*/  UIADD3 UR15, UR8, 0x28100, URZ ;  /* 0x00028100080f7890 */ /* 0x000fe2000fffe03f */
[----:B------:R-:W-:Y:S02]  /*6670*/  SEL R14, RZ, 0x1, P1 ;  /* 0x00000001ff0e7807 */ /* 0x000fe40000800000 */
[----:B------:R-:W-:Y:S01]  /*6680*/  UMOV UR8, UR14 ;  /* 0x0000000e00087c82 */ /* 0x000fe20008000000 */
[----:B------:R-:W-:Y:S02]  /*6690*/  SEL R6, R6, RZ, P1 ;  /* 0x000000ff06067207 */ /* 0x000fe40000800000 */
[----:B------:R-:W-:Y:S01]  /*66a0*/  LOP3.LUT R5, R5, R14, RZ, 0x3c, !PT ;  /* 0x0000000e05057212 */ /* 0x000fe200078e3cff */
[----:B------:R0:W-:Y:S02]  /*66b0*/  UTMALDG.3D [UR8], [UR4], desc[UR6] ;  /* 0x00000608040075b4 */ /* 0x0001e40008011000 */
[----:B0-----:R-:W-:Y:S01]  /*66c0*/  UMOV UR8, UR15 ;  /* 0x0000000f00087c82 */ /* 0x001fe20008000000 */
[----:B------:R-:W-:-:S02]  /*66d0*/  UMOV UR11, UR19 ;  /* 0x00000013000b7c82 */ /* 0x000fc40008000000 */
[----:B------:R0:W-:Y:S02]  /*66e0*/  UTMALDG.3D [UR8], [UR24], desc[UR6] ;  /* 0x00000608180075b4 */ /* 0x0001e40008011000 */
[----:B0-----:R-:W-:Y:S05]  /*66f0*/  @P3 BRA `(.L_x_173) ;  /* 0xfffffffc00483947 */ /* 0x001fea000383ffff */
.L_x_169:
[----:B------:R-:W-:Y:S05]  /*6700*/  BSYNC B1 ;  /* 0x0000000000017941 */ /* 0x000fea0003800000 */
.L_x_168:
[----:B------:R-:W-:Y:S01]  /*6710*/  LOP3.LUT P3, RZ, R13, 0xff, RZ, 0xc0, !PT ;  /* 0x000000ff0dff7812 */ /* 0x000fe2000786c0ff */
[----:B------:R-:W-:Y:S01]  /*6720*/  IMAD.IADD R12, R3, 0x1, R12 ;  /* 0x00000001030c7824 */ /* 0x000fe200078e020c */
[----:B------:R-:W-:Y:S01]  /*6730*/  IADD3 R16, P4, R16, UR20, RZ ;  /* 0x0000001410107c10 */ /* 0x000fe2000ff9e0ff */
[----:B------:R-:W-:Y:S01]  /*6740*/  ULDC.64 UR4, c[0x0][0x650] ;  /* 0x0001940000047ab9 */ /* 0x000fe20000000a00 */
[----:B------:R-:W-:Y:S01]  /*6750*/  BSSY B1, `(.L_x_174) ;  /* 0x000006a000017945 */ /* 0x000fe20003800000 */
[----:B------:R-:W-:Y:S01]  /*6760*/  IMAD.MOV.U32 R9, RZ, RZ, -0x1 ;  /* 0xffffffffff097424 */ /* 0x000fe200078e00ff */
[----:B------:R-:W-:Y:S01]  /*6770*/  ISETP.GT.U32.AND P1, PT, R12, 0x4, PT ;  /* 0x000000040c00780c */ /* 0x000fe20003f24070 */
[----:B------:R-:W-:Y:S01]  /*6780*/  IMAD.MOV.U32 R8, RZ, RZ, -0x1 ;  /* 0xffffffffff087424 */ /* 0x000fe200078e00ff */
[----:B------:R-:W-:Y:S02]  /*6790*/  IADD3.X R17, R17, UR13, RZ, P4, !PT ;  /* 0x0000000d11117c10 */ /* 0x000fe4000a7fe4ff */
[----:B------:R-:W-:-:S02]  /*67a0*/  ISETP.LT.U32.AND P1, PT, R3, 0x5, P1 ;  /* 0x000000050300780c */ /* 0x000fc40000f21070 */
[----:B------:R-:W-:Y:S01]  /*67b0*/  PRMT R13, RZ, 0x7610, R13 ;  /* 0x00007610ff0d7816 */ /* 0x000fe2000000000d */
[----:B------:R-:W0:Y:S01]  /*67c0*/  @P3 S2R R5, SR_CgaCtaId ;  /* 0x0000000000053919 */ /* 0x000e220000008800 */
[----:B------:R-:W-:-:S04]  /*67d0*/  @P3 MOV R4, 0x400 ;  /* 0x0000040000043802 */ /* 0x000fc80000000f00 */
[----:B0-----:R-:W-:Y:S01]  /*67e0*/  @P3 LEA R6, R5, R4, 0x18 ;  /* 0x0000000405063211 */ /* 0x001fe200078ec0ff */
[----:B------:R-:W-:-:S03]  /*67f0*/  IMAD.WIDE.U32 R4, R12, -0x33333333, RZ ;  /* 0xcccccccd0c047825 */ /* 0x000fc600078e00ff */
[----:B------:R0:W-:Y:S01]  /*6800*/  @P3 SYNCS.ARRIVE.TRANS64.A1T0 RZ, [R6+URZ+0x68], RZ ;  /* 0x000068ff06ff39a7 */ /* 0x0001e2000810003f */
[----:B------:R-:W-:Y:S02]  /*6810*/  ISETP.GE.U32.AND P3, PT, R3, 0x5, PT ;  /* 0x000000050300780c */ /* 0x000fe40003f66070 */
[----:B------:R-:W-:Y:S02]  /*6820*/  SHF.R.U32.HI R7, RZ, 0x2, R5 ;  /* 0x00000002ff077819 */ /* 0x000fe40000011605 */
[----:B------:R-:W-:Y:S02]  /*6830*/  SEL R5, RZ, 0x1, !P1 ;  /* 0x00000001ff057807 */ /* 0x000fe40004800000 */
[----:B------:R-:W-:Y:S01]  /*6840*/  ISETP.GE.U32.AND P1, PT, R16, UR4, PT ;  /* 0x0000000410007c0c */ /* 0x000fe2000bf26070 */
[----:B------:R-:W-:Y:S01]  /*6850*/  IMAD R12, R7, -0x5, R12 ;  /* 0xfffffffb070c7824 */ /* 0x000fe200078e020c */
[----:B------:R-:W-:Y:S02]  /*6860*/  LOP3.LUT R0, R0, R5, RZ, 0x3c, !PT ;  /* 0x0000000500007212 */ /* 0x000fe400078e3cff */
[----:B------:R-:W-:-:S02]  /*6870*/  ISETP.GE.U32.AND.EX P1, PT, R17, UR5, PT, P1 ;  /* 0x0000000511007c0c */ /* 0x000fc4000bf26110 */
[----:B------:R-:W-:Y:S02]  /*6880*/  PRMT R4, RZ, 0x7610, R4 ;  /* 0x00007610ff047816 */ /* 0x000fe40000000004 */
[----:B------:R-:W-:Y:S01]  /*6890*/  @P3 LOP3.LUT R0, R0, 0x1, R7, 0x78, !PT ;  /* 0x0000000100003812 */ /* 0x000fe200078e7807 */
[----:B------:R-:W-:-:S08]  /*68a0*/  IMAD.MOV.U32 R7, RZ, RZ, -0x1 ;  /* 0xffffffffff077424 */ /* 0x000fd000078e00ff */
[----:B0-----:R-:W-:Y:S05]  /*68b0*/  @P1 BRA `(.L_x_175) ;  /* 0x00000004004c1947 */ /* 0x001fea0003800000 */
[----:B------:R-:W-:Y:S01]  /*68c0*/  ULDC.64 UR4, c[0x0][0x628] ;  /* 0x00018a0000047ab9 */ /* 0x000fe20000000a00 */
[----:B------:R-:W0:Y:S01]  /*68d0*/  S2R R15, SR_CTAID.X ;  /* 0x00000000000f7919 */ /* 0x000e220000002500 */
[----:B------:R-:W-:Y:S01]  /*68e0*/  ISETP.NE.U32.AND P1, PT, RZ, UR4, PT ;  /* 0x00000004ff007c0c */ /* 0x000fe2000bf25070 */
[----:B------:R-:W-:Y:S01]  /*68f0*/  ULDC UR7, c[0x0][0x630] ;  /* 0x00018c0000077ab9 */ /* 0x000fe20000000800 */
[----:B------:R-:W-:Y:S01]  /*6900*/  IMAD.MOV.U32 R4, RZ, RZ, R16 ;  /* 0x000000ffff047224 */ /* 0x000fe200078e0010 */
[----:B------:R-:W1:Y:S01]  /*6910*/  S2R R14, SR_CTAID.Y ;  /* 0x00000000000e7919 */ /* 0x000e620000002600 */
[----:B------:R-:W-:Y:S01]  /*6920*/  ISETP.NE.AND.EX P1, PT, RZ, UR5, PT, P1 ;  /* 0x00000005ff007c0c */ /* 0x000fe2000bf25310 */
[----:B------:R-:W-:-:S12]  /*6930*/  IMAD.MOV.U32 R5, RZ, RZ, R17 ;  /* 0x000000ffff057224 */ /* 0x000fd800078e0011 */
[----:B------:R-:W-:Y:S05]  /*6940*/  @!P1 BRA `(.L_x_176) ;  /* 0x0000000000289947 */ /* 0x000fea0003800000 */
[----:B------:R-:W-:Y:S02]  /*6950*/  ULDC UR6, c[0x0][0x634] ;  /* 0x00018d0000067ab9 */ /* 0x000fe40000000800 */
[----:B------:R-:W-:-:S05]  /*6960*/  IADD3 R9, P1, R16, UR6, RZ ;  /* 0x0000000610097c10 */ /* 0x000fca000ff3e0ff */
[----:B------:R-:W-:-:S04]  /*6970*/  IMAD.X R21, RZ, RZ, R17, P1 ;  /* 0x000000ffff157224 */ /* 0x000fc800008e0611 */
[----:B------:R-:W-:-:S04]  /*6980*/  IMAD.WIDE.U32 R6, R21, UR4, RZ ;  /* 0x0000000415067c25 */ /* 0x000fc8000f8e00ff */
[----:B------:R-:W-:-:S04]  /*6990*/  IMAD.WIDE.U32 R6, P1, R9, UR5, R6 ;  /* 0x0000000509067c25 */ /* 0x000fc8000f820006 */
[----:B------:R-:W-:-:S04]  /*69a0*/  IMAD.WIDE.U32 R8, R9, UR4, RZ ;  /* 0x0000000409087c25 */ /* 0x000fc8000f8e00ff */
[----:B------:R-:W-:Y:S01]  /*69b0*/  IMAD.X R5, RZ, RZ, RZ, P1 ;  /* 0x000000ffff057224 */ /* 0x000fe200008e06ff */
[----:B------:R-:W-:Y:S01]  /*69c0*/  IADD3 RZ, P1, R9, R6, RZ ;  /* 0x0000000609ff7210 */ /* 0x000fe20007f3e0ff */
[----:B------:R-:W-:-:S04]  /*69d0*/  IMAD.MOV.U32 R4, RZ, RZ, R7 ;  /* 0x000000ffff047224 */ /* 0x000fc800078e0007 */
[----:B------:R-:W-:-:S08]  /*69e0*/  IMAD.WIDE.U32.X R4, R21, UR5, R4, P1 ;  /* 0x0000000515047c25 */ /* 0x000fd000088e0404 */
.L_x_176:
[--C-:B------:R-:W-:Y:S01]  /*69f0*/  SHF.R.U64 R8, R4, UR7, R5.reuse ;  /* 0x0000000704087c19 */ /* 0x100fe20008001205 */
[----:B------:R-:W-:Y:S01]  /*6a00*/  ULDC.64 UR4, c[0x0][0x620] ;  /* 0x0001880000047ab9 */ /* 0x000fe20000000a00 */
[----:B------:R-:W-:Y:S01]  /*6a10*/  SHF.R.U32.HI R4, RZ, UR7, R5 ;  /* 0x00000007ff047c19 */ /* 0x000fe20008011605 */
[----:B------:R-:W2:Y:S01]  /*6a20*/  LDC R24, c[0x0][0x144] ;  /* 0x00005100ff187b82 */ /* 0x000ea20000000800 */
[----:B------:R-:W-:Y:S01]  /*6a30*/  IADD3 R7, P1, RZ, -R8, RZ ;  /* 0x80000008ff077210 */ /* 0x000fe20007f3e0ff */
[----:B------:R-:W-:Y:S01]  /*6a40*/  ULDC.64 UR8, c[0x0][0x640] ;  /* 0x0001900000087ab9 */ /* 0x000fe20000000a00 */
[----:B0-----:R-:W-:Y:S01]  /*6a50*/  I2FP.F32.U32 R9, R15 ;  /* 0x0000000f00097245 */ /* 0x001fe20000201000 */
[----:B------:R-:W-:Y:S02]  /*6a60*/  ULDC UR6, c[0x0][0x608] ;  /* 0x0001820000067ab9 */ /* 0x000fe40000000800 */
[----:B------:R-:W-:Y:S01]  /*6a70*/  IMAD.X R4, RZ, RZ, ~R4, P1 ;  /* 0x000000ffff047224 */ /* 0x000fe200008e0e04 */
[----:B------:R-:W-:Y:S01]  /*6a80*/  ISETP.NE.U32.AND P1, PT, RZ, UR8, PT ;  /* 0x00000008ff007c0c */ /* 0x000fe2000bf25070 */
[----:B------:R-:W0:Y:S02]  /*6a90*/  LDC R21, c[0x0][0x148] ;  /* 0x00005200ff157b82 */ /* 0x000e240000000800 */
[----:B------:R-:W-:Y:S01]  /*6aa0*/  IMAD R6, R4, UR4, RZ ;  /* 0x0000000404067c24 */ /* 0x000fe2000f8e02ff */
[----:B------:R-:W-:Y:S01]  /*6ab0*/  ISETP.NE.AND.EX P1, PT, RZ, UR9, PT, P1 ;  /* 0x00000009ff007c0c */ /* 0x000fe2000bf25310 */
[----:B------:R-:W-:Y:S01]  /*6ac0*/  IMAD.WIDE.U32 R4, R7, UR4, R16 ;  /* 0x0000000407047c25 */ /* 0x000fe2000f8e0010 */
[----:B------:R-:W-:-:S03]  /*6ad0*/  ULDC UR4, c[0x0][0x150] ;  /* 0x0000540000047ab9 */ /* 0x000fc60000000800 */
[----:B------:R-:W-:Y:S02]  /*6ae0*/  IMAD R7, R7, UR5, R6 ;  /* 0x0000000507077c24 */ /* 0x000fe4000f8e0206 */
[----:B------:R-:W-:Y:S01]  /*6af0*/  FMUL R6, R9, UR4 ;  /* 0x0000000409067c20 */ /* 0x000fe20008400000 */
[----:B------:R-:W-:Y:S01]  /*6b00*/  ULDC UR4, c[0x0][0x618] ;  /* 0x0001860000047ab9 */ /* 0x000fe20000000800 */
[----:B------:R-:W-:Y:S01]  /*6b10*/  ULDC UR5, c[0x0][0x154] ;  /* 0x0000550000057ab9 */ /* 0x000fe20000000800 */
[----:B------:R-:W-:-:S03]  /*6b20*/  IMAD.IADD R5, R5, 0x1, R7 ;  /* 0x0000000105057824 */ /* 0x000fc600078e0207 */
[----:B------:R-:W3:Y:S02]  /*6b30*/  F2I.U32.TRUNC.NTZ R6, R6 ;  /* 0x0000000600067305 */ /* 0x000ee4000020f000 */
[----:B------:R-:W-:Y:S02]  /*6b40*/  SHF.R.U64 R9, R4, UR4, R5 ;  /* 0x0000000404097c19 */ /* 0x000fe40008001205 */
[----:B-1----:R-:W-:-:S05]  /*6b50*/  I2FP.F32.U32 R4, R14 ;  /* 0x0000000e00047245 */ /* 0x002fca0000201000 */
[----:B------:R-:W-:Y:S01]  /*6b60*/  FMUL R22, R4, UR5 ;  /* 0x0000000504167c20 */ /* 0x000fe20008400000 */
[----:B------:R-:W-:Y:S01]  /*6b70*/  SHF.R.U32.HI R4, RZ, UR4, R5 ;  /* 0x00000004ff047c19 */ /* 0x000fe20008011605 */
[----:B------:R-:W-:-:S03]  /*6b80*/  ULDC UR4, c[0x0][0x658] ;  /* 0x0001960000047ab9 */ /* 0x000fc60000000800 */
[--C-:B------:R-:W-:Y:S01]  /*6b90*/  SHF.R.U64 R20, R9, UR6, R4.reuse ;  /* 0x0000000609147c19 */ /* 0x100fe20008001204 */
[----:B------:R-:W1:Y:S01]  /*6ba0*/  F2I.U32.TRUNC.NTZ R22, R22 ;  /* 0x0000001600167305 */ /* 0x000e62000020f000 */
[----:B------:R-:W-:Y:S01]  /*6bb0*/  SHF.R.U32.HI R5, RZ, UR6, R4 ;  /* 0x00000006ff057c19 */ /* 0x000fe20008011604 */
[----:B---3--:R-:W-:-:S03]  /*6bc0*/  IMAD.MOV R6, RZ, RZ, -R6 ;  /* 0x000000ffff067224 */ /* 0x008fc600078e0a06 */
[----:B------:R-:W-:Y:S01]  /*6bd0*/  SHF.R.U64 R18, R20, UR4, R5 ;  /* 0x0000000414127c19 */ /* 0x000fe20008001205 */
[----:B--2---:R-:W-:Y:S01]  /*6be0*/  IMAD R15, R24, R6, R15 ;  /* 0x00000006180f7224 */ /* 0x004fe200078e020f */
[----:B------:R-:W-:-:S03]  /*6bf0*/  SHF.R.U32.HI R23, RZ, UR4, R5 ;  /* 0x00000004ff177c19 */ /* 0x000fc60008011605 */
[----:B------:R-:W-:Y:S02]  /*6c00*/  IMAD.MOV.U32 R4, RZ, RZ, R18 ;  /* 0x000000ffff047224 */ /* 0x000fe400078e0012 */
[----:B------:R-:W-:Y:S01]  /*6c10*/  IMAD.MOV.U32 R5, RZ, RZ, R23 ;  /* 0x000000ffff057224 */ /* 0x000fe200078e0017 */
[----:B-1----:R-:W-:Y:S06]  /*6c20*/  @!P1 BRA `(.L_x_177) ;  /* 0x0000000000289947 */ /* 0x002fec0003800000 */
[----:B------:R-:W-:Y:S02]  /*6c30*/  ULDC UR4, c[0x0][0x64c] ;  /* 0x0001930000047ab9 */ /* 0x000fe40000000800 */
[----:B------:R-:W-:-:S05]  /*6c40*/  IADD3 R5, P1, R18, UR4, RZ ;  /* 0x0000000412057c10 */ /* 0x000fca000ff3e0ff */
[----:B------:R-:W-:-:S04]  /*6c50*/  IMAD.X R23, RZ, RZ, R23, P1 ;  /* 0x000000ffff177224 */ /* 0x000fc800008e0617 */
[----:B------:R-:W-:-:S04]  /*6c60*/  IMAD.WIDE.U32 R6, R23, UR8, RZ ;  /* 0x0000000817067c25 */ /* 0x000fc8000f8e00ff */
[----:B------:R-:W-:-:S04]  /*6c70*/  IMAD.WIDE.U32 R6, P1, R5, UR9, R6 ;  /* 0x0000000905067c25 */ /* 0x000fc8000f820006 */
[----:B------:R-:W-:-:S04]  /*6c80*/  IMAD.WIDE.U32 R4, R5, UR8, RZ ;  /* 0x0000000805047c25 */ /* 0x000fc8000f8e00ff */
[----:B------:R-:W-:Y:S01]  /*6c90*/  IMAD.MOV.U32 R4, RZ, RZ, R7 ;  /* 0x000000ffff047224 */ /* 0x000fe200078e0007 */
[----:B------:R-:W-:Y:S01]  /*6ca0*/  IADD3 RZ, P3, R5, R6, RZ ;  /* 0x0000000605ff7210 */ /* 0x000fe20007f7e0ff */
[----:B------:R-:W-:-:S04]  /*6cb0*/  IMAD.X R5, RZ, RZ, RZ, P1 ;  /* 0x000000ffff057224 */ /* 0x000fc800008e06ff */
[----:B------:R-:W-:-:S08]  /*6cc0*/  IMAD.WIDE.U32.X R4, R23, UR9, R4, P3 ;  /* 0x0000000917047c25 */ /* 0x000fd000098e0404 */
.L_x_177:
[----:B------:R-:W-:Y:S01]  /*6cd0*/  ISETP.NE.AND P1, PT, R2, 0x1, PT ;  /* 0x000000010200780c */ /* 0x000fe20003f25270 */
[----:B------:R-:W-:Y:S01]  /*6ce0*/  ULDC UR4, c[0x0][0x648] ;  /* 0x0001920000047ab9 */ /* 0x000fe20000000800 */
[----:B------:R-:W-:Y:S01]  /*6cf0*/  LOP3.LUT R20, R20, UR17, RZ, 0xc0, !PT ;  /* 0x0000001114147c12 */ /* 0x000fe2000f8ec0ff */
[----:B------:R-:W-:Y:S01]  /*6d00*/  IMAD.MOV R22, RZ, RZ, -R22 ;  /* 0x000000ffff167224 */ /* 0x000fe200078e0a16 */
[----:B------:R-:W-:Y:S01]  /*6d10*/  SHF.R.U64 R5, R4, UR4, R5 ;  /* 0x0000000404057c19 */ /* 0x000fe20008001205 */
[----:B------:R-:W-:Y:S01]  /*6d20*/  ULDC UR4, c[0x0][0x638] ;  /* 0x00018e0000047ab9 */ /* 0x000fe20000000800 */
[----:B------:R-:W-:Y:S01]  /*6d30*/  LOP3.LUT R9, R9, UR16, RZ, 0xc0, !PT ;  /* 0x0000001009097c12 */ /* 0x000fe2000f8ec0ff */
[----:B------:R-:W-:Y:S01]  /*6d40*/  ULDC UR5, c[0x0][0x610] ;  /* 0x0001840000057ab9 */ /* 0x000fe20000000800 */
[----:B------:R-:W-:Y:S02]  /*6d50*/  IMAD.MOV.U32 R4, RZ, RZ, 0x1 ;  /* 0x00000001ff047424 */ /* 0x000fe400078e00ff */
[----:B------:R-:W-:-:S02]  /*6d60*/  IMAD.MOV R7, RZ, RZ, -R5 ;  /* 0x000000ffff077224 */ /* 0x000fc400078e0a05 */
[----:B------:R-:W-:Y:S02]  /*6d70*/  IMAD R20, R5, UR18, R20 ;  /* 0x0000001205147c24 */ /* 0x000fe4000f8e0214 */
[----:B0-----:R-:W-:Y:S02]  /*6d80*/  @P1 IMAD R15, R21, R22, R14 ;  /* 0x00000016150f1224 */ /* 0x001fe400078e020e */
[----:B------:R-:W-:Y:S01]  /*6d90*/  IMAD R18, R7, UR4, R18 ;  /* 0x0000000407127c24 */ /* 0x000fe2000f8e0212 */
[----:B------:R-:W-:Y:S01]  /*6da0*/  ULDC UR4, c[0x0][0x600] ;  /* 0x0001800000047ab9 */ /* 0x000fe20000000800 */
[----:B------:R-:W-:Y:S02]  /*6db0*/  IMAD R15, R20, UR5, R15 ;  /* 0x00000005140f7c24 */ /* 0x000fe4000f8e020f */
[----:B------:R-:W-:-:S05]  /*6dc0*/  IMAD R18, R18, UR4, R9 ;  /* 0x0000000412127c24 */ /* 0x000fca000f8e0209 */
[----:B------:R-:W-:Y:S02]  /*6dd0*/  SEL R9, R18, R15, !P1 ;  /* 0x0000000f12097207 */ /* 0x000fe40004800000 */
[----:B------:R-:W-:-:S07]  /*6de0*/  SEL R7, R15, R18, !P1 ;  /* 0x000000120f077207 */ /* 0x000fce0004800000 */
.L_x_175:
[----:B------:R-:W-:Y:S05]  /*6df0*/  BSYNC B1 ;  /* 0x0000000000017941 */ /* 0x000fea0003800000 */
.L_x_174:
[----:B------:R-:W-:-:S13]  /*6e00*/  LOP3.LUT P1, RZ, R4, 0xff, RZ, 0xc0, !PT ;  /* 0x000000ff04ff7812 */ /* 0x000fda000782c0ff */
[----:B------:R-:W-:Y:S05]  /*6e10*/  @P1 BRA `(.L_x_178) ;  /* 0xfffffff4004c1947 */ /* 0x000fea000383ffff */
[----:B------:R-:W-:Y:S05]  /*6e20*/  BSYNC B0 ;  /* 0x0000000000007941 */ /* 0x000fea0003800000 */
.L_x_166:
[----:B------:R-:W-:-:S03]  /*6e30*/  UMOV UR4, 0xffffffff ;  /* 0xffffffff00047882 */ /* 0x000fc60000000000 */
[----:B------:R-:W-:Y:S05]  /*6e40*/  BRA.DIV UR4, `(.L_x_179) ;  /* 0x0000000604387947 */ /* 0x000fea000b800000 */
[----:B------:R-:W-:-:S13]  /*6e50*/  ELECT P6, URZ, PT ;  /* 0x00000000003f782f */ /* 0x000fda00038c0000 */
.L_x_194:
[----:B------:R-:W-:Y:S04]  /*6e60*/  BSSY B0, `(.L_x_180) ;  /* 0x0000034000007945 */ /* 0x000fe80003800000 */
[----:B------:R-:W-:Y:S05]  /*6e70*/  @!P6 BRA `(.L_x_181) ;  /* 0x0000000000c8e947 */ /* 0x000fea0003800000 */
[----:B------:R-:W-:-:S04]  /*6e80*/  LOP3.LUT R19, R19, 0x2, RZ, 0xfc, !PT ;  /* 0x0000000213137812 */ /* 0x000fc800078efcff */
[----:B------:R-:W-:-:S13]  /*6e90*/  ISETP.NE.AND P0, PT, R19, 0x3, PT ;  /* 0x000000031300780c */ /* 0x000fda0003f05270 */
[----:B------:R-:W-:Y:S05]  /*6ea0*/  @!P0 BRA `(.L_x_182) ;  /* 0x0000000000048947 */ /* 0x000fea0003800000 */
[----:B------:R-:W-:Y:S01]  /*6eb0*/  BPT.TRAP 0x1 ;  /* 0x000000040000795c */ /* 0x000fe20000300000 */
.L_x_182:
[----:B------:R-:W0:Y:S01]  /*6ec0*/  S2R R3, SR_CgaCtaId ;  /* 0x0000000000037919 */ /* 0x000e220000008800 */
[----:B------:R-:W-:-:S04]  /*6ed0*/  MOV R2, 0x400 ;  /* 0x0000040000027802 */ /* 0x000fc80000000f00 */
[----:B0-----:R-:W-:Y:S02]  /*6ee0*/  LEA R3, R3, R2, 0x18 ;  /* 0x0000000203037211 */ /* 0x001fe400078ec0ff */
[----:B------:R-:W-:-:S03]  /*6ef0*/  SHF.L.U32 R2, R0, 0x1f, RZ ;  /* 0x0000001f00027819 */ /* 0x000fc600000006ff */
[----:B------:R-:W-:-:S04]  /*6f00*/  VIADD R3, R3, 0x28 ;  /* 0x0000002803037836 */ /* 0x000fc80000000000 */
[C---:B------:R-:W-:Y:S02]  /*6f10*/  IMAD R7, R12.reuse, 0x8, R3 ;  /* 0x000000080c077824 */ /* 0x040fe400078e0203 */
[----:B------:R-:W-:Y:S02]  /*6f20*/  VIADD R12, R12, 0x1 ;  /* 0x000000010c0c7836 */ /* 0x000fe40000000000 */
[----:B------:R-:W0:Y:S03]  /*6f30*/  SYNCS.PHASECHK.TRANS64.TRYWAIT P0, [R7+URZ], R2 ;  /* 0x00000002070075a7 */ /* 0x000e26000800017f */
[----:B------:R-:W-:-:S04]  /*6f40*/  ISETP.NE.AND P1, PT, R12, 0x5, PT ;  /* 0x000000050c00780c */ /* 0x000fc80003f25270 */
[----:B------:R-:W-:Y:S02]  /*6f50*/  SEL R5, RZ, 0x1, P1 ;  /* 0x00000001ff057807 */ /* 0x000fe40000800000 */
[----:B------:R-:W-:Y:S02]  /*6f60*/  SEL R12, R12, RZ, P1 ;  /* 0x000000ff0c0c7207 */ /* 0x000fe40000800000 */
[----:B------:R-:W-:-:S03]  /*6f70*/  LOP3.LUT R5, R0, R5, RZ, 0x3c, !PT ;  /* 0x0000000500057212 */ /* 0x000fc600078e3cff */
[----:B------:R-:W-:Y:S01]  /*6f80*/  IMAD R9, R12, 0x8, R3 ;  /* 0x000000080c097824 */ /* 0x000fe200078e0203 */
[----:B------:R-:W-:Y:S01]  /*6f90*/  SHF.L.U32 R4, R5, 0x1f, RZ ;  /* 0x0000001f05047819 */ /* 0x000fe200000006ff */
[----:B0-----:R-:W-:Y:S06]  /*6fa0*/  @!P0 BRA `(.L_x_183) ;  /* 0x0000000400008947 */ /* 0x001fec0003800000 */
.L_x_195:
[----:B------:R-:W1:Y:S01]  /*6fb0*/  SYNCS.PHASECHK.TRANS64.TRYWAIT P0, [R9+URZ], R4 ;  /* 0x00000004090075a7 */ /* 0x000e62000800017f */
[----:B------:R-:W-:-:S05]  /*6fc0*/  VIADD R0, R12, 0x1 ;  /* 0x000000010c007836 */ /* 0x000fca0000000000 */
[----:B------:R-:W-:-:S04]  /*6fd0*/  ISETP.NE.AND P1, PT, R0, 0x5, PT ;  /* 0x000000050000780c */ /* 0x000fc80003f25270 */
[----:B0-----:R-:W-:Y:S02]  /*6fe0*/  SEL R2, RZ, 0x1, P1 ;  /* 0x00000001ff027807 */ /* 0x001fe40000800000 */
[----:B------:R-:W-:Y:S02]  /*6ff0*/  SEL R0, R0, RZ, P1 ;  /* 0x000000ff00007207 */ /* 0x000fe40000800000 */
[----:B------:R-:W-:-:S03]  /*7000*/  LOP3.LUT R7, R5, R2, RZ, 0x3c, !PT ;  /* 0x0000000205077212 */ /* 0x000fc600078e3cff */
[----:B------:R-:W-:Y:S01]  /*7010*/  IMAD R6, R0, 0x8, R3 ;  /* 0x0000000800067824 */ /* 0x000fe200078e0203 */
[----:B------:R-:W-:Y:S01]  /*7020*/  SHF.L.U32 R5, R7, 0x1f, RZ ;  /* 0x0000001f07057819 */ /* 0x000fe200000006ff */
[----:B-1----:R-:W-:Y:S06]  /*7030*/  @!P0 BRA `(.L_x_184) ;  /* 0x0000000000f08947 */ /* 0x002fec0003800000 */
.L_x_196:
[----:B------:R-:W1:Y:S01]  /*7040*/  SYNCS.PHASECHK.TRANS64.TRYWAIT P0, [R6+URZ], R5 ;  /* 0x00000005060075a7 */ /* 0x000e62000800017f */
[----:B------:R-:W-:-:S05]  /*7050*/  VIADD R0, R0, 0x1 ;  /* 0x0000000100007836 */ /* 0x000fca0000000000 */
[----:B------:R-:W-:-:S04]  /*7060*/  ISETP.NE.AND P1, PT, R0, 0x5, PT ;  /* 0x000000050000780c */ /* 0x000fc80003f25270 */
[----:B------:R-:W-:Y:S02]  /*7070*/  SEL R2, RZ, 0x1, P1 ;  /* 0x00000001ff027807 */ /* 0x000fe40000800000 */
[----:B------:R-:W-:Y:S02]  /*7080*/  SEL R0, R0, RZ, P1 ;  /* 0x000000ff00007207 */ /* 0x000fe40000800000 */
[----:B------:R-:W-:-:S03]  /*7090*/  LOP3.LUT R7, R7, R2, RZ, 0x3c, !PT ;  /* 0x0000000207077212 */ /* 0x000fc600078e3cff */
[----:B0-----:R-:W-:Y:S01]  /*70a0*/  IMAD R9, R0, 0x8, R3 ;  /* 0x0000000800097824 */ /* 0x001fe200078e0203 */
[----:B------:R-:W-:Y:S01]  /*70b0*/  SHF.L.U32 R4, R7, 0x1f, RZ ;  /* 0x0000001f07047819 */ /* 0x000fe200000006ff */
[----:B-1----:R-:W-:Y:S06]  /*70c0*/  @!P0 BRA `(.L_x_185) ;  /* 0x0000000000e08947 */ /* 0x002fec0003800000 */
.L_x_197:
[----:B------:R-:W1:Y:S01]  /*70d0*/  SYNCS.PHASECHK.TRANS64.TRYWAIT P0, [R9+URZ], R4 ;  /* 0x00000004090075a7 */ /* 0x000e62000800017f */
[----:B------:R-:W-:-:S05]  /*70e0*/  VIADD R0, R0, 0x1 ;  /* 0x0000000100007836 */ /* 0x000fca0000000000 */
[----:B------:R-:W-:-:S04]  /*70f0*/  ISETP.NE.AND P1, PT, R0, 0x5, PT ;  /* 0x000000050000780c */ /* 0x000fc80003f25270 */
[----:B------:R-:W-:Y:S02]  /*7100*/  SEL R2, RZ, 0x1, P1 ;  /* 0x00000001ff027807 */ /* 0x000fe40000800000 */
[----:B------:R-:W-:Y:S02]  /*7110*/  SEL R0, R0, RZ, P1 ;  /* 0x000000ff00007207 */ /* 0x000fe40000800000 */
[----:B------:R-:W-:Y:S01]  /*7120*/  LOP3.LUT R2, R7, R2, RZ, 0x3c, !PT ;  /* 0x0000000207027212 */ /* 0x000fe200078e3cff */
[----:B-1----:R-:W-:Y:S06]  /*7130*/  @!P0 BRA `(.L_x_186) ;  /* 0x0000000000d88947 */ /* 0x002fec0003800000 */
.L_x_198:
[----:B------:R-:W-:Y:S01]  /*7140*/  IMAD R3, R0, 0x8, R3 ;  /* 0x0000000800037824 */ /* 0x000fe200078e0203 */
[----:B------:R-:W-:-:S07]  /*7150*/  SHF.L.U32 R0, R2, 0x1f, RZ ;  /* 0x0000001f02007819 */ /* 0x000fce00000006ff */
.L_x_187:
[----:B--2---:R2:W3:Y:S02]  /*7160*/  SYNCS.PHASECHK.TRANS64.TRYWAIT P0, [R3+URZ], R0 ;  /* 0x00000000030075a7 */ /* 0x0044e4000800017f */
[----:B---3--:R-:W-:Y:S05]  /*7170*/  @!P0 NANOSLEEP.SYNCS 0x989680 ;  /* 0x009896800000895d */ /* 0x008fea0003900000 */
[----:B------:R-:W3:Y:S02]  /*7180*/  @!P0 SYNCS.PHASECHK.TRANS64 P0, [R3+URZ], R0 ;  /* 0x00000000030085a7 */ /* 0x000ee4000800007f */
[----:B---3--:R-:W-:Y:S05]  /*7190*/  @!P0 BRA `(.L_x_187) ;  /* 0xfffffffc00f08947 */ /* 0x008fea000383ffff */
.L_x_181:
[----:B------:R-:W-:Y:S05]  /*71a0*/  BSYNC B0 ;  /* 0x0000000000007941 */ /* 0x000fea0003800000 */
.L_x_180:
[----:B------:R-:W-:Y:S05]  /*71b0*/  EXIT ;  /* 0x000000000000794d */ /* 0x000fea0003800000 */
.L_x_17:
[----:B---3--:R3:W4:Y:S02]  /*71c0*/  SYNCS.PHASECHK.TRANS64.TRYWAIT P1, [R3+URZ], R0 ;  /* 0x00000000030075a7 */ /* 0x008724000802017f */
[----:B----4-:R-:W-:Y:S05]  /*71d0*/  @!P1 NANOSLEEP.SYNCS 0x989680 ;  /* 0x009896800000995d */ /* 0x010fea0003900000 */
[----:B------:R-:W4:Y:S02]  /*71e0*/  @!P1 SYNCS.PHASECHK.TRANS64 P1, [R3+URZ], R0 ;  /* 0x00000000030095a7 */ /* 0x000f24000802007f */
[----:B----4-:R-:W-:Y:S05]  /*71f0*/  @!P1 BRA `(.L_x_17) ;  /* 0xfffffffc00f09947 */ /* 0x010fea000383ffff */
[----:B------:R-:W-:Y:S05]  /*7200*/  BRA `(.L_x_16) ;  /* 0xffffffa0001c7947 */ /* 0x000fea000383ffff */
.L_x_22:
[----:B-1----:R1:W2:Y:S02]  /*7210*/  SYNCS.PHASECHK.TRANS64.TRYWAIT P1, [R5+URZ], R4 ;  /* 0x00000004050075a7 */ /* 0x0022a4000802017f */
[----:B--2---:R-:W-:Y:S05]  /*7220*/  @!P1 NANOSLEEP.SYNCS 0x989680 ;  /* 0x009896800000995d */ /* 0x004fea0003900000 */
[----:B------:R-:W2:Y:S02]  /*7230*/  @!P1 SYNCS.PHASECHK.TRANS64 P1, [R5+URZ], R4 ;  /* 0x00000004050095a7 */ /* 0x000ea4000802007f */
[----:B--2---:R-:W-:Y:S05]  /*7240*/  @!P1 BRA `(.L_x_22) ;  /* 0xfffffffc00f09947 */ /* 0x004fea000383ffff */
[----:B------:R-:W-:Y:S05]  /*7250*/  BRA `(.L_x_21) ;  /* 0xffffffa400687947 */ /* 0x000fea000383ffff */
.L_x_167:
[----:B------:R-:W-:Y:S01]  /*7260*/  BSSY B1, `(.L_x_188) ;  /* 0x0000006000017945 */ /* 0x000fe20003800000 */
[----:B------:R-:W-:-:S07]  /*7270*/  IMAD.MOV.U32 R15, RZ, RZ, -0x1 ;  /* 0xffffffffff0f7424 */ /* 0x000fce00078e00ff */
[----:B------:R-:W-:Y:S05]  /*7280*/  WARPSYNC.COLLECTIVE R15, `(.L_x_189) ;  /* 0x000000000f0c7348 */ /* 0x000fea0003c00000 */
[----:B------:R-:W-:Y:S02]  /*7290*/  ELECT P6, UR62, PT ;  /* 0x00000000003e782f */ /* 0x000fe400038c0000 */
[----:B------:R-:W-:Y:S01]  /*72a0*/  MOV R14, UR62 ;  /* 0x0000003e000e7c02 */ /* 0x000fe20008000f00 */
[----:B------:R-:W-:Y:S10]  /*72b0*/  ENDCOLLECTIVE ;  /* 0x000000000000791b */ /* 0x000ff40003800000 */
.L_x_189:
[----:B------:R-:W-:Y:S05]  /*72c0*/  BSYNC B1 ;  /* 0x0000000000017941 */ /* 0x000fea0003800000 */
.L_x_188:
[----:B------:R-:W-:Y:S05]  /*72d0*/  BRA `(.L_x_190) ;  /* 0xfffffff000287947 */ /* 0x000fea000383ffff */
.L_x_170:
[----:B0-----:R0:W1:Y:S02]  /*72e0*/  SYNCS.PHASECHK.TRANS64.TRYWAIT P1, [R14+URZ+0x28], R7 ;  /* 0x000028070e0075a7 */ /* 0x001064000802017f */
[----:B-1----:R-:W-:Y:S05]  /*72f0*/  @!P1 NANOSLEEP.SYNCS 0x989680 ;  /* 0x009896800000995d */ /* 0x002fea0003900000 */
[----:B------:R-:W1:Y:S02]  /*7300*/  @!P1 SYNCS.PHASECHK.TRANS64 P1, [R14+URZ+0x28], R7 ;  /* 0x000028070e0095a7 */ /* 0x000e64000802007f */
[----:B-1----:R-:W-:Y:S05]  /*7310*/  @!P1 BRA `(.L_x_170) ;  /* 0xfffffffc00f09947 */ /* 0x002fea000383ffff */
[----:B------:R-:W-:Y:S05]  /*7320*/  BRA `(.L_x_191) ;  /* 0xfffffff0005c7947 */ /* 0x000fea000383ffff */
.L_x_179:
[----:B------:R-:W-:Y:S01]  /*7330*/  BSSY B0, `(.L_x_192) ;  /* 0x0000006000007945 */ /* 0x000fe20003800000 */
[----:B------:R-:W-:-:S07]  /*7340*/  IMAD.MOV.U32 R15, RZ, RZ, -0x1 ;  /* 0xffffffffff0f7424 */ /* 0x000fce00078e00ff */
[----:B------:R-:W-:Y:S05]  /*7350*/  WARPSYNC.COLLECTIVE R15, `(.L_x_193) ;  /* 0x000000000f0c7348 */ /* 0x000fea0003c00000 */
[----:B------:R-:W-:Y:S02]  /*7360*/  ELECT P6, UR62, PT ;  /* 0x00000000003e782f */ /* 0x000fe400038c0000 */
[----:B------:R-:W-:Y:S01]  /*7370*/  MOV R14, UR62 ;  /* 0x0000003e000e7c02 */ /* 0x000fe20008000f00 */
[----:B------:R-:W-:Y:S10]  /*7380*/  ENDCOLLECTIVE ;  /* 0x000000000000791b */ /* 0x000ff40003800000 */
.L_x_193:
[----:B------:R-:W-:Y:S05]  /*7390*/  BSYNC B0 ;  /* 0x0000000000007941 */ /* 0x000fea0003800000 */
.L_x_192:
[----:B------:R-:W-:Y:S05]  /*73a0*/  BRA `(.L_x_194) ;  /* 0xfffffff800ac7947 */ /* 0x000fea000383ffff */
.L_x_183:
[----:B0-----:R0:W1:Y:S02]  /*73b0*/  SYNCS.PHASECHK.TRANS64.TRYWAIT P0, [R7+URZ], R2 ;  /* 0x00000002070075a7 */ /* 0x001064000800017f */
[----:B-1----:R-:W-:Y:S05]  /*73c0*/  @!P0 NANOSLEEP.SYNCS 0x989680 ;  /* 0x009896800000895d */ /* 0x002fea0003900000 */
[----:B------:R-:W1:Y:S02]  /*73d0*/  @!P0 SYNCS.PHASECHK.TRANS64 P0, [R7+URZ], R2 ;  /* 0x00000002070085a7 */ /* 0x000e64000800007f */
[----:B-1----:R-:W-:Y:S05]  /*73e0*/  @!P0 BRA `(.L_x_183) ;  /* 0xfffffffc00f08947 */ /* 0x002fea000383ffff */
[----:B------:R-:W-:Y:S05]  /*73f0*/  BRA `(.L_x_195) ;  /* 0xfffffff800ec7947 */ /* 0x000fea000383ffff */
.L_x_184:
[----:B0-----:R0:W1:Y:S02]  /*7400*/  SYNCS.PHASECHK.TRANS64.TRYWAIT P0, [R9+URZ], R4 ;  /* 0x00000004090075a7 */ /* 0x001064000800017f */
[----:B-1----:R-:W-:Y:S05]  /*7410*/  @!P0 NANOSLEEP.SYNCS 0x989680 ;  /* 0x009896800000895d */ /* 0x002fea0003900000 */
[----:B------:R-:W1:Y:S02]  /*7420*/  @!P0 SYNCS.PHASECHK.TRANS64 P0, [R9+URZ], R4 ;  /* 0x00000004090085a7 */ /* 0x000e64000800007f */
[----:B-1----:R-:W-:Y:S05]  /*7430*/  @!P0 BRA `(.L_x_184) ;  /* 0xfffffffc00f08947 */ /* 0x002fea000383ffff */
[----:B------:R-:W-:Y:S05]  /*7440*/  BRA `(.L_x_196) ;  /* 0xfffffff800fc7947 */ /* 0x000fea000383ffff */
.L_x_185:
[----:B0-----:R0:W1:Y:S02]  /*7450*/  SYNCS.PHASECHK.TRANS64.TRYWAIT P0, [R6+URZ], R5 ;  /* 0x00000005060075a7 */ /* 0x001064000800017f */
[----:B-1----:R-:W-:Y:S05]  /*7460*/  @!P0 NANOSLEEP.SYNCS 0x989680 ;  /* 0x009896800000895d */ /* 0x002fea0003900000 */
[----:B------:R-:W1:Y:S02]  /*7470*/  @!P0 SYNCS.PHASECHK.TRANS64 P0, [R6+URZ], R5 ;  /* 0x00000005060085a7 */ /* 0x000e64000800007f */
[----:B-1----:R-:W-:Y:S05]  /*7480*/  @!P0 BRA `(.L_x_185) ;  /* 0xfffffffc00f08947 */ /* 0x002fea000383ffff */
[----:B------:R-:W-:Y:S05]  /*7490*/  BRA `(.L_x_197) ;  /* 0xfffffffc000c7947 */ /* 0x000fea000383ffff */
.L_x_186:
[----:B-1----:R1:W2:Y:S02]  /*74a0*/  SYNCS.PHASECHK.TRANS64.TRYWAIT P0, [R9+URZ], R4 ;  /* 0x00000004090075a7 */ /* 0x0022a4000800017f */
[----:B--2---:R-:W-:Y:S05]  /*74b0*/  @!P0 NANOSLEEP.SYNCS 0x989680 ;  /* 0x009896800000895d */ /* 0x004fea0003900000 */
[----:B------:R-:W2:Y:S02]  /*74c0*/  @!P0 SYNCS.PHASECHK.TRANS64 P0, [R9+URZ], R4 ;  /* 0x00000004090085a7 */ /* 0x000ea4000800007f */
[----:B--2---:R-:W-:Y:S05]  /*74d0*/  @!P0 BRA `(.L_x_186) ;  /* 0xfffffffc00f08947 */ /* 0x004fea000383ffff */
[----:B------:R-:W-:Y:S05]  /*74e0*/  BRA `(.L_x_198) ;  /* 0xfffffffc00147947 */ /* 0x000fea000383ffff */
.L_x_199:
[----:B------:R-:W-:-:S00]  /*74f0*/  BRA `(.L_x_199) ;  /* 0xfffffffc00fc7947 */ /* 0x000fc0000383ffff */
[----:B------:R-:W-:-:S00]  /*7500*/  NOP ;  /* 0x0000000000007918 */ /* 0x000fc00000000000 */
[----:B------:R-:W-:-:S00]  /*7510*/  NOP ;  /* 0x0000000000007918 */ /* 0x000fc00000000000 */
[----:B------:R-:W-:-:S00]  /*7520*/  NOP ;  /* 0x0000000000007918 */ /* 0x000fc00000000000 */
[----:B------:R-:W-:-:S00]  /*7530*/  NOP ;  /* 0x0000000000007918 */ /* 0x000fc00000000000 */
[----:B------:R-:W-:-:S00]  /*7540*/  NOP ;  /* 0x0000000000007918 */ /* 0x000fc00000000000 */
[----:B------:R-:W-:-:S00]  /*7550*/  NOP ;  /* 0x0000000000007918 */ /* 0x000fc00000000000 */
[----:B------:R-:W-:-:S00]  /*7560*/  NOP ;  /* 0x0000000000007918 */ /* 0x000fc00000000000 */
[----:B------:R-:W-:-:S00]  /*7570*/  NOP ;  /* 0x0000000000007918 */ /* 0x000fc00000000000 */
.L_x_200:


//--------------------- .nv.global.init           --------------------------
	.section	.nv.global.init,"aw",@progbits
.nv.global.init:
	.type		$str$22,@object
	.size		$str$22,($str$23 - $str$22)
$str$22:
        /*0000*/ 	.byte	0x6b, 0x5f, 0x74, 0x69, 0x6c, 0x65, 0x5f, 0x63, 0x6f, 0x75, 0x6e, 0x74, 0x20, 0x3e, 0x3d, 0x20
        /*0010*/ 	.byte	0x31, 0x00
	.type		$str$23,@object
	.size		$str$23,(__unnamed_1 - $str$23)
$str$23:
        /*0012*/ 	.byte	0x2f, 0x74, 0x6d, 0x70, 0x2f, 0x63, 0x75, 0x74, 0x6c, 0x61, 0x73, 0x73, 0x5f, 0x73, 0x77, 0x65
        /*0022*/ 	.byte	0x65, 0x70, 0x5f, 0x73, 0x72, 0x63, 0x2f, 0x69, 0x6e, 0x63, 0x6c, 0x75, 0x64, 0x65, 0x2f, 0x63
        /*0032*/ 	.byte	0x75, 0x74, 0x6c, 0x61, 0x73, 0x73, 0x2f, 0x67, 0x65, 0x6d, 0x6d, 0x2f, 0x63, 0x6f, 0x6c, 0x6c
        /*0042*/ 	.byte	0x65, 0x63, 0x74, 0x69, 0x76, 0x65, 0x2f, 0x73, 0x6d, 0x39, 0x30, 0x5f, 0x6d, 0x6d, 0x61, 0x5f
        /*0052*/ 	.byte	0x74, 0x6d, 0x61, 0x5f, 0x67, 0x6d, 0x6d, 0x61, 0x5f, 0x73, 0x73, 0x5f, 0x77, 0x61, 0x72, 0x70
        /*0062*/ 	.byte	0x73, 0x70, 0x65, 0x63, 0x69, 0x61, 0x6c, 0x69, 0x7a, 0x65, 0x64, 0x2e, 0x68, 0x70, 0x70, 0x00
	.type		__unnamed_1,@object
	.size		__unnamed_1,(.L_0 - __unnamed_1)
__unnamed_1:
        /*0072*/ 	.byte	0x76, 0x6f, 0x69, 0x64, 0x20, 0x63, 0x75, 0x74, 0x6c, 0x61, 0x73, 0x73, 0x3a, 0x3a, 0x67, 0x65
        /* <DEDUP_REMOVED lines=172> */
        /*0b42*/ 	.byte	0x5d, 0x00
.L_0:


//--------------------- .nv.shared._ZN7cutlass13device_kernelINS_4gemm6kernel13GemmUniversalIN4cute5tupleIJiiiiEEENS1_10collective13CollectiveMmaINS1_34MainloopSm90TmaGmmaWarpSpecializedILi5ENS5_IJNS4_1CILi1EEESB_SB_EEENS1_35KernelTmaWarpSpecializedCooperativeEEENS5_IJNSA_ILi256EEENSA_ILi64EEENSA_ILi128EEEEEEaNS5_IJlSB_lEEEaSJ_NS4_8TiledMMAINS4_8MMA_AtomIJNS4_4SM904GMMA26MMA_64x64x32_S32S8S8_SS_TNEEEENS4_6LayoutINS5_IJNSA_ILi2EEESB_SB_EEENS5_IJSB_NSA_ILi0EEEST_EEEEENS5_IJNS4_10UnderscoreESW_SW_EEEEENS4_13SM90_TMA_LOADENS4_14ComposedLayoutINS4_7SwizzleILi3ELi4ELi3EEENS4_18smem_ptr_flag_bitsILi8EEENSQ_INS5_IJNSA_ILi8EEESH_EEENS5_IJSH_SB_EEEEEEEvNS4_8identityESZ_S19_vS1A_EENS_8epilogue10collective6detail29Sm90TmaWarpSpecializedAdapterINS1D_15DefaultEpilogueIaSJ_SJ_NS1C_6thread17LinearCombinationIaLi1EiiLNS1H_9ScaleType4KindE0ELNS_15FloatRoundStyleE2EaEENS1_15EpilogueDefaultEEEEEvvEEEEvNT_6ParamsE --------------------------
	.section	.nv.shared._ZN7cutlass13device_kernelINS_4gemm6kernel13GemmUniversalIN4cute5tupleIJiiiiEEENS1_10collective13CollectiveMmaINS1_34MainloopSm90TmaGmmaWarpSpecializedILi5ENS5_IJNS4_1CILi1EEESB_SB_EEENS1_35KernelTmaWarpSpecializedCooperativeEEENS5_IJNSA_ILi256EEENSA_ILi64EEENSA_ILi128EEEEEEaNS5_IJlSB_lEEEaSJ_NS4_8TiledMMAINS4_8MMA_AtomIJNS4_4SM904GMMA26MMA_64x64x32_S32S8S8_SS_TNEEEENS4_6LayoutINS5_IJNSA_ILi2EEESB_SB_EEENS5_IJSB_NSA_ILi0EEEST_EEEEENS5_IJNS4_10UnderscoreESW_SW_EEEEENS4_13SM90_TMA_LOADENS4_14ComposedLayoutINS4_7SwizzleILi3ELi4ELi3EEENS4_18smem_ptr_flag_bitsILi8EEENSQ_INS5_IJNSA_ILi8EEESH_EEENS5_IJSH_SB_EEEEEEEvNS4_8identityESZ_S19_vS1A_EENS_8epilogue10collective6detail29Sm90TmaWarpSpecializedAdapterINS1D_15DefaultEpilogueIaSJ_SJ_NS1C_6thread17LinearCombinationIaLi1EiiLNS1H_9ScaleType4KindE0ELNS_15FloatRoundStyleE2EaEENS1_15EpilogueDefaultEEEEEvvEEEEvNT_6ParamsE,"aw",@nobits
	.sectionflags	@""
	.align	16
	.zero		1024


//--------------------- .nv.shared.reserved.0     --------------------------
	.section	.nv.shared.reserved.0,"aw",@nobits
	.weak		__nv_reservedSMEM_offset_0_alias
	.size		__nv_reservedSMEM_offset_0_alias, 0, 0
	.other		__nv_reservedSMEM_offset_0_alias,@"STO_CUDA_RESERVED_SHARED STV_DEFAULT"
__nv_reservedSMEM_offset_0_alias:
	.zero		0


//--------------------- .nv.global                --------------------------
	.section	.nv.global,"aw",@nobits
.nv.global:
	.type		_ZN39_INTERNAL_bd55e318_4_k_cu_82343468_59584cute1_E,@object
	.size		_ZN39_INTERNAL_bd55e318_4_k_cu_82343468_59584cute1_E,(_ZN39_INTERNAL_bd55e318_4_k_cu_82343468_59584cuda3std3__45__cpo6cbeginE - _ZN39_INTERNAL_bd55e318_4_k_cu_82343468_59584cute1_E)
_ZN39_INTERNAL_bd55e318_4_k_cu_82343468_59584cute1_E:
	.zero		1
	.type		_ZN39_INTERNAL_bd55e318_4_k_cu_82343468_59584cuda3std3__45__cpo6cbeginE,@object
	.size		_ZN39_INTERNAL_bd55e318_4_k_cu_82343468_59584cuda3std3__45__cpo6cbeginE,(_ZN39_INTERNAL_bd55e318_4_k_cu_82343468_59584cuda3std3__48in_placeE - _ZN39_INTERNAL_bd55e318_4_k_cu_82343468_59584cuda3std3__45__cpo6cbeginE)
_ZN39_INTERNAL_bd55e318_4_k_cu_82343468_59584cuda3std3__45__cpo6cbeginE:
	.zero		1
	.type		_ZN39_INTERNAL_bd55e318_4_k_cu_82343468_59584cuda3std3__48in_placeE,@object
	.size		_ZN39_INTERNAL_bd55e318_4_k_cu_82343468_59584cuda3std3__48in_placeE,(_ZN39_INTERNAL_bd55e318_4_k_cu_82343468_59584cuda3std6ranges3__45__cpo9iter_moveE - _ZN39_INTERNAL_bd55e318_4_k_cu_82343468_59584cuda3std3__48in_placeE)
_ZN39_INTERNAL_bd55e318_4_k_cu_82343468_59584cuda3std3__48in_placeE:
	.zero		1
	.type		_ZN39_INTERNAL_bd55e318_4_k_cu_82343468_59584cuda3std6ranges3__45__cpo9iter_moveE,@object
	.size		_ZN39_INTERNAL_bd55e318_4_k_cu_82343468_59584cuda3std6ranges3__45__cpo9iter_moveE,(_ZN39_INTERNAL_bd55e318_4_k_cu_82343468_59584cuda3std3__45__cpo5beginE - _ZN39_INTERNAL_bd55e318_4_k_cu_82343468_59584cuda3std6ranges3__45__cpo9iter_moveE)
_ZN39_INTERNAL_bd55e318_4_k_cu_82343468_59584cuda3std6ranges3__45__cpo9iter_moveE:
	.zero		1
	.type		_ZN39_INTERNAL_bd55e318_4_k_cu_82343468_59584cuda3std3__45__cpo5beginE,@object
	.size		_ZN39_INTERNAL_bd55e318_4_k_cu_82343468_59584cuda3std3__45__cpo5beginE,(_ZN39_INTERNAL_bd55e318_4_k_cu_82343468_59584cuda3std3__441_GLOBAL__N__bd55e318_4_k_cu_82343468_59586ignoreE - _ZN39_INTERNAL_bd55e318_4_k_cu_82343468_59584cuda3std3__45__cpo5beginE)
_ZN39_INTERNAL_bd55e318_4_k_cu_82343468_59584cuda3std3__45__cpo5beginE:
	.zero		1
	.type		_ZN39_INTERNAL_bd55e318_4_k_cu_82343468_59584cuda3std3__441_GLOBAL__N__bd55e318_4_k_cu_82343468_59586ignoreE,@object
	.size		_ZN39_INTERNAL_bd55e318_4_k_cu_82343468_59584cuda3std3__441_GLOBAL__N__bd55e318_4_k_cu_82343468_59586ignoreE,(_ZN39_INTERNAL_bd55e318_4_k_cu_82343468_59584cute7productE - _ZN39_INTERNAL_bd55e318_4_k_cu_82343468_59584cuda3std3__441_GLOBAL__N__bd55e318_4_k_cu_82343468_59586ignoreE)
_ZN39_INTERNAL_bd55e318_4_k_cu_82343468_59584cuda3std3__441_GLOBAL__N__bd55e318_4_k_cu_82343468_59586ignoreE:
	.zero		1
	.type		_ZN39_INTERNAL_bd55e318_4_k_cu_82343468_59584cute7productE,@object
	.size		_ZN39_INTERNAL_bd55e318_4_k_cu_82343468_59584cute7productE,(_ZN39_INTERNAL_bd55e318_4_k_cu_82343468_59584cuda3std3__45__cpo3endE - _ZN39_INTERNAL_bd55e318_4_k_cu_82343468_59584cute7productE)
_ZN39_INTERNAL_bd55e318_4_k_cu_82343468_59584cute7productE:
	.zero		1
	.type		_ZN39_INTERNAL_bd55e318_4_k_cu_82343468_59584cuda3std3__45__cpo3endE,@object
	.size		_ZN39_INTERNAL_bd55e318_4_k_cu_82343468_59584cuda3std3__45__cpo3endE,(_ZN39_INTERNAL_bd55e318_4_k_cu_82343468_59584cuda3std3__419piecewise_constructE - _ZN39_INTERNAL_bd55e318_4_k_cu_82343468_59584cuda3std3__45__cpo3endE)
_ZN39_INTERNAL_bd55e318_4_k_cu_82343468_59584cuda3std3__45__cpo3endE:
	.zero		1
	.type		_ZN39_INTERNAL_bd55e318_4_k_cu_82343468_59584cuda3std3__419piecewise_constructE,@object
	.size		_ZN39_INTERNAL_bd55e318_4_k_cu_82343468_59584cuda3std3__419piecewise_constructE,(_ZN39_INTERNAL_bd55e318_4_k_cu_82343468_59584cuda3std3__45__cpo4cendE - _ZN39_INTERNAL_bd55e318_4_k_cu_82343468_59584cuda3std3__419piecewise_constructE)
_ZN39_INTERNAL_bd55e318_4_k_cu_82343468_59584cuda3std3__419piecewise_constructE:
	.zero		1
	.type		_ZN39_INTERNAL_bd55e318_4_k_cu_82343468_59584cuda3std3__45__cpo4cendE,@object
	.size		_ZN39_INTERNAL_bd55e318_4_k_cu_82343468_59584cuda3std3__45__cpo4cendE,(_ZN39_INTERNAL_bd55e318_4_k_cu_82343468_59584cuda3std6ranges3__45__cpo4swapE - _ZN39_INTERNAL_bd55e318_4_k_cu_82343468_59584cuda3std3__45__cpo4cendE)
_ZN39_INTERNAL_bd55e318_4_k_cu_82343468_59584cuda3std3__45__cpo4cendE:
	.zero		1
	.type		_ZN39_INTERNAL_bd55e318_4_k_cu_82343468_59584cuda3std6ranges3__45__cpo4swapE,@object
	.size		_ZN39_INTERNAL_bd55e318_4_k_cu_82343468_59584cuda3std6ranges3__45__cpo4swapE,(.L_8 - _ZN39_INTERNAL_bd55e318_4_k_cu_82343468_59584cuda3std6ranges3__45__cpo4swapE)
_ZN39_INTERNAL_bd55e318_4_k_cu_82343468_59584cuda3std6ranges3__45__cpo4swapE:
	.zero		1
.L_8:


//--------------------- .nv.constant0._ZN7cutlass13device_kernelINS_4gemm6kernel13GemmUniversalIN4cute5tupleIJiiiiEEENS1_10collective13CollectiveMmaINS1_34MainloopSm90TmaGmmaWarpSpecializedILi5ENS5_IJNS4_1CILi1EEESB_SB_EEENS1_35KernelTmaWarpSpecializedCooperativeEEENS5_IJNSA_ILi256EEENSA_ILi64EEENSA_ILi128EEEEEEaNS5_IJlSB_lEEEaSJ_NS4_8TiledMMAINS4_8MMA_AtomIJNS4_4SM904GMMA26MMA_64x64x32_S32S8S8_SS_TNEEEENS4_6LayoutINS5_IJNSA_ILi2EEESB_SB_EEENS5_IJSB_NSA_ILi0EEEST_EEEEENS5_IJNS4_10UnderscoreESW_SW_EEEEENS4_13SM90_TMA_LOADENS4_14ComposedLayoutINS4_7SwizzleILi3ELi4ELi3EEENS4_18smem_ptr_flag_bitsILi8EEENSQ_INS5_IJNSA_ILi8EEESH_EEENS5_IJSH_SB_EEEEEEEvNS4_8identityESZ_S19_vS1A_EENS_8epilogue10collective6detail29Sm90TmaWarpSpecializedAdapterINS1D_15DefaultEpilogueIaSJ_SJ_NS1C_6thread17LinearCombinationIaLi1EiiLNS1H_9ScaleType4KindE0ELNS_15FloatRoundStyleE2EaEENS1_15EpilogueDefaultEEEEEvvEEEEvNT_6ParamsE --------------------------
	.section	.nv.constant0._ZN7cutlass13device_kernelINS_4gemm6kernel13GemmUniversalIN4cute5tupleIJiiiiEEENS1_10collective13CollectiveMmaINS1_34MainloopSm90TmaGmmaWarpSpecializedILi5ENS5_IJNS4_1CILi1EEESB_SB_EEENS1_35KernelTmaWarpSpecializedCooperativeEEENS5_IJNSA_ILi256EEENSA_ILi64EEENSA_ILi128EEEEEEaNS5_IJlSB_lEEEaSJ_NS4_8TiledMMAINS4_8MMA_AtomIJNS4_4SM904GMMA26MMA_64x64x32_S32S8S8_SS_TNEEEENS4_6LayoutINS5_IJNSA_ILi2EEESB_SB_EEENS5_IJSB_NSA_ILi0EEEST_EEEEENS5_IJNS4_10UnderscoreESW_SW_EEEEENS4_13SM90_TMA_LOADENS4_14ComposedLayoutINS4_7SwizzleILi3ELi4ELi3EEENS4_18smem_ptr_flag_bitsILi8EEENSQ_INS5_IJNSA_ILi8EEESH_EEENS5_IJSH_SB_EEEEEEEvNS4_8identityESZ_S19_vS1A_EENS_8epilogue10collective6detail29Sm90TmaWarpSpecializedAdapterINS1D_15DefaultEpilogueIaSJ_SJ_NS1C_6thread17LinearCombinationIaLi1EiiLNS1H_9ScaleType4KindE0ELNS_15FloatRoundStyleE2EaEENS1_15EpilogueDefaultEEEEEvvEEEEvNT_6ParamsE,"a",@progbits
	.sectionflags	@""
	.align	4
.nv.constant0._ZN7cutlass13device_kernelINS_4gemm6kernel13GemmUniversalIN4cute5tupleIJiiiiEEENS1_10collective13CollectiveMmaINS1_34MainloopSm90TmaGmmaWarpSpecializedILi5ENS5_IJNS4_1CILi1EEESB_SB_EEENS1_35KernelTmaWarpSpecializedCooperativeEEENS5_IJNSA_ILi256EEENSA_ILi64EEENSA_ILi128EEEEEEaNS5_IJlSB_lEEEaSJ_NS4_8TiledMMAINS4_8MMA_AtomIJNS4_4SM904GMMA26MMA_64x64x32_S32S8S8_SS_TNEEEENS4_6LayoutINS5_IJNSA_ILi2EEESB_SB_EEENS5_IJSB_NSA_ILi0EEEST_EEEEENS5_IJNS4_10UnderscoreESW_SW_EEEEENS4_13SM90_TMA_LOADENS4_14ComposedLayoutINS4_7SwizzleILi3ELi4ELi3EEENS4_18smem_ptr_flag_bitsILi8EEENSQ_INS5_IJNSA_ILi8EEESH_EEENS5_IJSH_SB_EEEEEEEvNS4_8identityESZ_S19_vS1A_EENS_8epilogue10collective6detail29Sm90TmaWarpSpecializedAdapterINS1D_15DefaultEpilogueIaSJ_SJ_NS1C_6thread17LinearCombinationIaLi1EiiLNS1H_9ScaleType4KindE0ELNS_15FloatRoundStyleE2EaEENS1_15EpilogueDefaultEEEEEvvEEEEvNT_6ParamsE:
	.zero		1664


//--------------------- SYMBOLS --------------------------

	.type		.nv.reservedSmem.offset0,@object
	.size		.nv.reservedSmem.offset0,0x4
	.type		__assertfail,@function
